	.target	sm_90a

	.elftype	@"ET_EXEC"


//--------------------- .note.nv.tkinfo           --------------------------
	.section	.note.nv.tkinfo,"",@"SHT_NOTE"
	.sectionflags	@"SHF_NOTE_NV_TKINFO"
	.tkinfo
        /*0018*/ 	.word	0x00000002
        /*0030*/ 	.string	""
        /*0030*/ 	.string	"ptxas"
        /*0030*/ 	.string	"Cuda compilation tools, release 13.0, V13.0.88"
        /*0030*/ 	.string	"Build cuda_13.0.r13.0/compiler.36424714_0"
        /*0030*/ 	.string	"-arch sm_90a -m 64 "



//--------------------- .note.nv.cuinfo           --------------------------
	.section	.note.nv.cuinfo,"",@"SHT_NOTE"
	.sectionflags	@"SHF_NOTE_NV_CUINFO"
        /*0018*/ 	.short	0x0002
        /*001a*/ 	.short	0x005a
        /*001c*/ 	.short	0x0082
	.zero		2


//--------------------- .nv.info                  --------------------------
	.section	.nv.info,"",@"SHT_CUDA_INFO"
	.align	4


	//----- nvinfo : EIATTR_REGCOUNT
	.align		4
        /*0000*/ 	.byte	0x04, 0x2f
        /*0002*/ 	.short	(.L_12 - .L_11)
	.align		4
.L_11:
        /*0004*/ 	.word	index@(_ZN7cutlass13device_kernelINS_4gemm6kernel13GemmUniversalIN4cute5tupleIJiiiiEEENS1_10collective13CollectiveMmaINS1_37MainloopSm90TmaGmmaWarpSpecializedFP8ILi22ENS5_IJNS4_1CILi2EEESB_NSA_ILi1EEEEEENS1_32KernelTmaWarpSpecializedPingpongEEENS5_IJNSA_ILi64EEENSA_ILi256EEENSA_ILi32EEEEEENS_12float_e5m2_tENS5_IJlSC_lEEESK_SL_NS4_8TiledMMAINS4_8MMA_AtomIJNS4_4SM904GMMA31MMA_64x256x32_F32E5M2E5M2_SS_TNILNSP_7ScaleInE1ELSR_1EEEEEENS4_6LayoutINS5_IJSC_SC_SC_EEENS5_IJNSA_ILi0EEESW_SW_EEEEENS5_IJNS4_10UnderscoreESZ_SZ_EEEEENS4_23SM90_TMA_LOAD_MULTICASTENS4_14ComposedLayoutINS4_7SwizzleILi1ELi4ELi3EEENS4_18smem_ptr_flag_bitsILi8EEENSU_INS5_IJNSA_ILi8EEESI_EEENS5_IJSI_SC_EEEEEEEvNS4_8identityES12_S1C_vS1D_EENS_8epilogue10collective6detail29Sm90TmaWarpSpecializedAdapterINS1G_15DefaultEpilogueISK_SL_SL_NS1F_6thread17LinearCombinationISK_Li1EffLNS1K_9ScaleType4KindE0ELNS_15FloatRoundStyleE2ESK_EENS1_15EpilogueDefaultEEEEEvvEEEEvNT_6ParamsE)
        /*0008*/ 	.word	0x000000a8


	//----- nvinfo : EIATTR_FRAME_SIZE
	.align		4
.L_12:
        /*000c*/ 	.byte	0x04, 0x11
        /*000e*/ 	.short	(.L_14 - .L_13)
	.align		4
.L_13:
        /*0010*/ 	.word	index@(_ZN7cutlass13device_kernelINS_4gemm6kernel13GemmUniversalIN4cute5tupleIJiiiiEEENS1_10collective13CollectiveMmaINS1_37MainloopSm90TmaGmmaWarpSpecializedFP8ILi22ENS5_IJNS4_1CILi2EEESB_NSA_ILi1EEEEEENS1_32KernelTmaWarpSpecializedPingpongEEENS5_IJNSA_ILi64EEENSA_ILi256EEENSA_ILi32EEEEEENS_12float_e5m2_tENS5_IJlSC_lEEESK_SL_NS4_8TiledMMAINS4_8MMA_AtomIJNS4_4SM904GMMA31MMA_64x256x32_F32E5M2E5M2_SS_TNILNSP_7ScaleInE1ELSR_1EEEEEENS4_6LayoutINS5_IJSC_SC_SC_EEENS5_IJNSA_ILi0EEESW_SW_EEEEENS5_IJNS4_10UnderscoreESZ_SZ_EEEEENS4_23SM90_TMA_LOAD_MULTICASTENS4_14ComposedLayoutINS4_7SwizzleILi1ELi4ELi3EEENS4_18smem_ptr_flag_bitsILi8EEENSU_INS5_IJNSA_ILi8EEESI_EEENS5_IJSI_SC_EEEEEEEvNS4_8identityES12_S1C_vS1D_EENS_8epilogue10collective6detail29Sm90TmaWarpSpecializedAdapterINS1G_15DefaultEpilogueISK_SL_SL_NS1F_6thread17LinearCombinationISK_Li1EffLNS1K_9ScaleType4KindE0ELNS_15FloatRoundStyleE2ESK_EENS1_15EpilogueDefaultEEEEEvvEEEEvNT_6ParamsE)
        /*0014*/ 	.word	0x00000118


	//----- nvinfo : EIATTR_MIN_STACK_SIZE
	.align		4
.L_14:
        /*0018*/ 	.byte	0x04, 0x12
        /*001a*/ 	.short	(.L_16 - .L_15)
	.align		4
.L_15:
        /*001c*/ 	.word	index@(_ZN7cutlass13device_kernelINS_4gemm6kernel13GemmUniversalIN4cute5tupleIJiiiiEEENS1_10collective13CollectiveMmaINS1_37MainloopSm90TmaGmmaWarpSpecializedFP8ILi22ENS5_IJNS4_1CILi2EEESB_NSA_ILi1EEEEEENS1_32KernelTmaWarpSpecializedPingpongEEENS5_IJNSA_ILi64EEENSA_ILi256EEENSA_ILi32EEEEEENS_12float_e5m2_tENS5_IJlSC_lEEESK_SL_NS4_8TiledMMAINS4_8MMA_AtomIJNS4_4SM904GMMA31MMA_64x256x32_F32E5M2E5M2_SS_TNILNSP_7ScaleInE1ELSR_1EEEEEENS4_6LayoutINS5_IJSC_SC_SC_EEENS5_IJNSA_ILi0EEESW_SW_EEEEENS5_IJNS4_10UnderscoreESZ_SZ_EEEEENS4_23SM90_TMA_LOAD_MULTICASTENS4_14ComposedLayoutINS4_7SwizzleILi1ELi4ELi3EEENS4_18smem_ptr_flag_bitsILi8EEENSU_INS5_IJNSA_ILi8EEESI_EEENS5_IJSI_SC_EEEEEEEvNS4_8identityES12_S1C_vS1D_EENS_8epilogue10collective6detail29Sm90TmaWarpSpecializedAdapterINS1G_15DefaultEpilogueISK_SL_SL_NS1F_6thread17LinearCombinationISK_Li1EffLNS1K_9ScaleType4KindE0ELNS_15FloatRoundStyleE2ESK_EENS1_15EpilogueDefaultEEEEEvvEEEEvNT_6ParamsE)
        /*0020*/ 	.word	0x00000118
.L_16:


//--------------------- .nv.compat                --------------------------
	.section	.nv.compat,"",@"SHT_CUDA_COMPAT_INFO"
	.align	4
        /*0000*/ 	.byte	0x02, 0x09, 0x01, 0x00, 0x02, 0x02, 0x04, 0x00, 0x02, 0x05, 0x05, 0x00, 0x03, 0x07, 0x01, 0x01
        /*0010*/ 	.byte	0x02, 0x03, 0x01, 0x00, 0x02, 0x06, 0x01, 0x00, 0x04, 0x0b, 0x08, 0x00, 0x00, 0x00, 0x00, 0x00
        /*0020*/ 	.byte	0x00, 0x00, 0x00, 0x00


//--------------------- .nv.info._ZN7cutlass13device_kernelINS_4gemm6kernel13GemmUniversalIN4cute5tupleIJiiiiEEENS1_10collective13CollectiveMmaINS1_37MainloopSm90TmaGmmaWarpSpecializedFP8ILi22ENS5_IJNS4_1CILi2EEESB_NSA_ILi1EEEEEENS1_32KernelTmaWarpSpecializedPingpongEEENS5_IJNSA_ILi64EEENSA_ILi256EEENSA_ILi32EEEEEENS_12float_e5m2_tENS5_IJlSC_lEEESK_SL_NS4_8TiledMMAINS4_8MMA_AtomIJNS4_4SM904GMMA31MMA_64x256x32_F32E5M2E5M2_SS_TNILNSP_7ScaleInE1ELSR_1EEEEEENS4_6LayoutINS5_IJSC_SC_SC_EEENS5_IJNSA_ILi0EEESW_SW_EEEEENS5_IJNS4_10UnderscoreESZ_SZ_EEEEENS4_23SM90_TMA_LOAD_MULTICASTENS4_14ComposedLayoutINS4_7SwizzleILi1ELi4ELi3EEENS4_18smem_ptr_flag_bitsILi8EEENSU_INS5_IJNSA_ILi8EEESI_EEENS5_IJSI_SC_EEEEEEEvNS4_8identityES12_S1C_vS1D_EENS_8epilogue10collective6detail29Sm90TmaWarpSpecializedAdapterINS1G_15DefaultEpilogueISK_SL_SL_NS1F_6thread17LinearCombinationISK_Li1EffLNS1K_9ScaleType4KindE0ELNS_15FloatRoundStyleE2ESK_EENS1_15EpilogueDefaultEEEEEvvEEEEvNT_6ParamsE --------------------------
	.section	.nv.info._ZN7cutlass13device_kernelINS_4gemm6kernel13GemmUniversalIN4cute5tupleIJiiiiEEENS1_10collective13CollectiveMmaINS1_37MainloopSm90TmaGmmaWarpSpecializedFP8ILi22ENS5_IJNS4_1CILi2EEESB_NSA_ILi1EEEEEENS1_32KernelTmaWarpSpecializedPingpongEEENS5_IJNSA_ILi64EEENSA_ILi256EEENSA_ILi32EEEEEENS_12float_e5m2_tENS5_IJlSC_lEEESK_SL_NS4_8TiledMMAINS4_8MMA_AtomIJNS4_4SM904GMMA31MMA_64x256x32_F32E5M2E5M2_SS_TNILNSP_7ScaleInE1ELSR_1EEEEEENS4_6LayoutINS5_IJSC_SC_SC_EEENS5_IJNSA_ILi0EEESW_SW_EEEEENS5_IJNS4_10UnderscoreESZ_SZ_EEEEENS4_23SM90_TMA_LOAD_MULTICASTENS4_14ComposedLayoutINS4_7SwizzleILi1ELi4ELi3EEENS4_18smem_ptr_flag_bitsILi8EEENSU_INS5_IJNSA_ILi8EEESI_EEENS5_IJSI_SC_EEEEEEEvNS4_8identityES12_S1C_vS1D_EENS_8epilogue10collective6detail29Sm90TmaWarpSpecializedAdapterINS1G_15DefaultEpilogueISK_SL_SL_NS1F_6thread17LinearCombinationISK_Li1EffLNS1K_9ScaleType4KindE0ELNS_15FloatRoundStyleE2ESK_EENS1_15EpilogueDefaultEEEEEvvEEEEvNT_6ParamsE,"",@"SHT_CUDA_INFO"
	.sectionflags	@""
	.align	4


	//----- nvinfo : EIATTR_CUDA_API_VERSION
	.align		4
        /*0000*/ 	.byte	0x04, 0x37
        /*0002*/ 	.short	(.L_18 - .L_17)
.L_17:
        /*0004*/ 	.word	0x00000082


	//----- nvinfo : EIATTR_KPARAM_INFO
	.align		4
.L_18:
        /*0008*/ 	.byte	0x04, 0x17
        /*000a*/ 	.short	(.L_20 - .L_19)
.L_19:
        /*000c*/ 	.word	0x00000000
        /*0010*/ 	.short	0x0000
        /*0012*/ 	.short	0x0070
        /*0014*/ 	.byte	0x00, 0xf0, 0x01, 0x10


	//----- nvinfo : EIATTR_SPARSE_MMA_MASK
	.align		4
.L_20:
        /*0018*/ 	.byte	0x03, 0x50
        /*001a*/ 	.short	0x0000


	//----- nvinfo : EIATTR_MAXREG_COUNT
	.align		4
        /*001c*/ 	.byte	0x03, 0x1b
        /*001e*/ 	.short	0x00a8


	//----- nvinfo : EIATTR_NUM_BARRIERS
	.align		4
        /*0020*/ 	.byte	0x02, 0x4c
        /*0022*/ 	.byte	0x01
	.zero		1


	//----- nvinfo : EIATTR_ANNOTATIONS
	.align		4
        /*0024*/ 	.byte	0x04, 0x55
        /*0026*/ 	.short	(.L_22 - .L_21)


	//   ....[0]....
.L_21:
        /*0028*/ 	.word	0x00000001
        /*002c*/ 	.byte	0x90, 0x09, 0x00, 0x00, 0x01, 0x00, 0x00, 0x00, 0x80, 0x0b, 0x00, 0x00, 0x01, 0x00, 0x00, 0x00
        /* <DEDUP_REMOVED lines=212> */
        /*0d7c*/ 	.byte	0x00, 0x10, 0x01, 0x00


	//----- nvinfo : EIATTR_MERCURY_ISA_VERSION
	.align		4
.L_22:
        /*0d80*/ 	.byte	0x03, 0x5f
        /*0d82*/ 	.short	0x0101


	//----- nvinfo : EIATTR_INT_WARP_WIDE_INSTR_OFFSETS
	.align		4
        /*0d84*/ 	.byte	0x04, 0x31
        /*0d86*/ 	.short	(.L_24 - .L_23)


	//   ....[0]....
.L_23:
        /*0d88*/ 	.word	0x00000810


	//   ....[1]....
        /*0d8c*/ 	.word	0x00000890


	//   ....[2]....
        /*0d90*/ 	.word	0x000008a0


	//   ....[3]....
        /*0d94*/ 	.word	0x000008d0


	//   ....[4]....
        /*0d98*/ 	.word	0x00000910


	//   ....[5]....
        /*0d9c*/ 	.word	0x00000940


	//   ....[6]....
        /*0da0*/ 	.word	0x00000a50


	//   ....[7]....
        /*0da4*/ 	.word	0x00000a70


	//   ....[8]....
        /*0da8*/ 	.word	0x00005870


	//----- nvinfo : EIATTR_COOP_GROUP_MASK_REGIDS
	.align		4
.L_24:
        /*0dac*/ 	.byte	0x04, 0x29
        /*0dae*/ 	.short	(.L_26 - .L_25)


	//   ....[0]....
.L_25:
        /*0db0*/ 	.word	0xffffffff


	//   ....[1]....
        /*0db4*/ 	.word	0xffffffff


	//   ....[2]....
        /*0db8*/ 	.word	0xffffffff


	//   ....[3]....
        /*0dbc*/ 	.word	0xffffffff


	//   ....[4]....
        /*0dc0*/ 	.word	0xffffffff


	//   ....[5]....
        /*0dc4*/ 	.word	0xffffffff


	//   ....[6]....
        /*0dc8*/ 	.word	0xffffffff


	//----- nvinfo : EIATTR_COOP_GROUP_INSTR_OFFSETS
	.align		4
.L_26:
        /*0dcc*/ 	.byte	0x04, 0x28
        /*0dce*/ 	.short	(.L_28 - .L_27)


	//   ....[0]....
.L_27:
        /*0dd0*/ 	.word	0x00000070


	//   ....[1]....
        /*0dd4*/ 	.word	0x00000090


	//   ....[2]....
        /*0dd8*/ 	.word	0x00000190


	//   ....[3]....
        /*0ddc*/ 	.word	0x00000620


	//   ....[4]....
        /*0de0*/ 	.word	0x00000660


	//   ....[5]....
        /*0de4*/ 	.word	0x00000760


	//   ....[6]....
        /*0de8*/ 	.word	0x00000c10


	//----- nvinfo : EIATTR_REG_RECONFIG
	.align		4
.L_28:
        /*0dec*/ 	.byte	0x01, 0x54
	.zero		2


	//----- nvinfo : EIATTR_MBARRIER_INSTR_OFFSETS
	.align		4
        /*0df0*/ 	.byte	0x04, 0x39
        /*0df2*/ 	.short	(.L_30 - .L_29)


	//   ....[0]....
.L_29:
        /*0df4*/ 	.word	0x00000330
        /*0df8*/ 	.word	0x000000ff
        /*0dfc*/ 	.word	0x00000000
        /*0e00*/ 	.short	0x0100
        /*0e02*/ 	.byte	0x07
	.zero		1


	//   ....[1]....
        /*0e04*/ 	.word	0x00000340
        /*0e08*/ 	.word	0x000000ff
        /*0e0c*/ 	.word	0x000000b0
        /*0e10*/ 	.short	0x0100
        /*0e12*/ 	.byte	0x07
	.zero		1


	//   ....[2]....
        /*0e14*/ 	.word	0x00000350
        /*0e18*/ 	.word	0x000000ff
        /*0e1c*/ 	.word	0x00000008
        /*0e20*/ 	.short	0x0100
        /*0e22*/ 	.byte	0x07
	.zero		1


	//   ....[3]....
        /*0e24*/ 	.word	0x00000360
        /*0e28*/ 	.word	0x000000ff
        /*0e2c*/ 	.word	0x000000b8
        /*0e30*/ 	.short	0x0100
        /*0e32*/ 	.byte	0x07
	.zero		1


	//   ....[4]....
        /*0e34*/ 	.word	0x00000370
        /*0e38*/ 	.word	0x000000ff
        /*0e3c*/ 	.word	0x00000010
        /*0e40*/ 	.short	0x0100
        /*0e42*/ 	.byte	0x07
	.zero		1


	//   ....[5]....
        /*0e44*/ 	.word	0x00000380
        /*0e48*/ 	.word	0x000000ff
        /*0e4c*/ 	.word	0x000000c0
        /*0e50*/ 	.short	0x0100
        /*0e52*/ 	.byte	0x07
	.zero		1


	//   ....[6]....
        /*0e54*/ 	.word	0x00000390
        /*0e58*/ 	.word	0x000000ff
        /*0e5c*/ 	.word	0x00000018
        /*0e60*/ 	.short	0x0100
        /*0e62*/ 	.byte	0x07
	.zero		1


	//   ....[7]....
        /*0e64*/ 	.word	0x000003a0
        /*0e68*/ 	.word	0x000000ff
        /*0e6c*/ 	.word	0x000000c8
        /*0e70*/ 	.short	0x0100
        /*0e72*/ 	.byte	0x07
	.zero		1


	//   ....[8]....
        /*0e74*/ 	.word	0x000003b0
        /*0e78*/ 	.word	0x000000ff
        /*0e7c*/ 	.word	0x00000020
        /*0e80*/ 	.short	0x0100
        /*0e82*/ 	.byte	0x07
	.zero		1


	//   ....[9]....
        /*0e84*/ 	.word	0x000003c0
        /*0e88*/ 	.word	0x000000ff
        /*0e8c*/ 	.word	0x000000d0
        /*0e90*/ 	.short	0x0100
        /*0e92*/ 	.byte	0x07
	.zero		1


	//   ....[10]....
        /*0e94*/ 	.word	0x000003d0
        /*0e98*/ 	.word	0x000000ff
        /*0e9c*/ 	.word	0x00000028
        /*0ea0*/ 	.short	0x0100
        /*0ea2*/ 	.byte	0x07
	.zero		1


	//   ....[11]....
        /*0ea4*/ 	.word	0x000003e0
        /*0ea8*/ 	.word	0x000000ff
        /*0eac*/ 	.word	0x000000d8
        /*0eb0*/ 	.short	0x0100
        /*0eb2*/ 	.byte	0x07
	.zero		1


	//   ....[12]....
        /*0eb4*/ 	.word	0x000003f0
        /*0eb8*/ 	.word	0x000000ff
        /*0ebc*/ 	.word	0x00000030
        /*0ec0*/ 	.short	0x0100
        /*0ec2*/ 	.byte	0x07
	.zero		1


	//   ....[13]....
        /*0ec4*/ 	.word	0x00000400
        /*0ec8*/ 	.word	0x000000ff
        /*0ecc*/ 	.word	0x000000e0
        /*0ed0*/ 	.short	0x0100
        /*0ed2*/ 	.byte	0x07
	.zero		1


	//   ....[14]....
        /*0ed4*/ 	.word	0x00000410
        /*0ed8*/ 	.word	0x000000ff
        /*0edc*/ 	.word	0x00000038
        /*0ee0*/ 	.short	0x0100
        /*0ee2*/ 	.byte	0x07
	.zero		1


	//   ....[15]....
        /*0ee4*/ 	.word	0x00000420
        /*0ee8*/ 	.word	0x000000ff
        /*0eec*/ 	.word	0x000000e8
        /*0ef0*/ 	.short	0x0100
        /*0ef2*/ 	.byte	0x07
	.zero		1


	//   ....[16]....
        /*0ef4*/ 	.word	0x00000430
        /*0ef8*/ 	.word	0x000000ff
        /*0efc*/ 	.word	0x00000040
        /*0f00*/ 	.short	0x0100
        /*0f02*/ 	.byte	0x07
	.zero		1


	//   ....[17]....
        /*0f04*/ 	.word	0x00000440
        /*0f08*/ 	.word	0x000000ff
        /*0f0c*/ 	.word	0x000000f0
        /*0f10*/ 	.short	0x0100
        /*0f12*/ 	.byte	0x07
	.zero		1


	//   ....[18]....
        /*0f14*/ 	.word	0x00000450
        /*0f18*/ 	.word	0x000000ff
        /*0f1c*/ 	.word	0x00000048
        /*0f20*/ 	.short	0x0100
        /*0f22*/ 	.byte	0x07
	.zero		1


	//   ....[19]....
        /*0f24*/ 	.word	0x00000460
        /*0f28*/ 	.word	0x000000ff
        /*0f2c*/ 	.word	0x000000f8
        /*0f30*/ 	.short	0x0100
        /*0f32*/ 	.byte	0x07
	.zero		1


	//   ....[20]....
        /*0f34*/ 	.word	0x00000470
        /*0f38*/ 	.word	0x000000ff
        /*0f3c*/ 	.word	0x00000050
        /*0f40*/ 	.short	0x0100
        /*0f42*/ 	.byte	0x07
	.zero		1


	//   ....[21]....
        /*0f44*/ 	.word	0x00000480
        /*0f48*/ 	.word	0x000000ff
        /*0f4c*/ 	.word	0x00000100
        /*0f50*/ 	.short	0x0100
        /*0f52*/ 	.byte	0x07
	.zero		1


	//   ....[22]....
        /*0f54*/ 	.word	0x00000490
        /*0f58*/ 	.word	0x000000ff
        /*0f5c*/ 	.word	0x00000058
        /*0f60*/ 	.short	0x0100
        /*0f62*/ 	.byte	0x07
	.zero		1


	//   ....[23]....
        /*0f64*/ 	.word	0x000004a0
        /*0f68*/ 	.word	0x000000ff
        /*0f6c*/ 	.word	0x00000108
        /*0f70*/ 	.short	0x0100
        /*0f72*/ 	.byte	0x07
	.zero		1


	//   ....[24]....
        /*0f74*/ 	.word	0x000004b0
        /*0f78*/ 	.word	0x000000ff
        /*0f7c*/ 	.word	0x00000060
        /*0f80*/ 	.short	0x0100
        /*0f82*/ 	.byte	0x07
	.zero		1


	//   ....[25]....
        /*0f84*/ 	.word	0x000004c0
        /*0f88*/ 	.word	0x000000ff
        /*0f8c*/ 	.word	0x00000110
        /*0f90*/ 	.short	0x0100
        /*0f92*/ 	.byte	0x07
	.zero		1


	//   ....[26]....
        /*0f94*/ 	.word	0x000004d0
        /*0f98*/ 	.word	0x000000ff
        /*0f9c*/ 	.word	0x00000068
        /*0fa0*/ 	.short	0x0100
        /*0fa2*/ 	.byte	0x07
	.zero		1


	//   ....[27]....
        /*0fa4*/ 	.word	0x000004e0
        /*0fa8*/ 	.word	0x000000ff
        /*0fac*/ 	.word	0x00000118
        /*0fb0*/ 	.short	0x0100
        /*0fb2*/ 	.byte	0x07
	.zero		1


	//   ....[28]....
        /*0fb4*/ 	.word	0x000004f0
        /*0fb8*/ 	.word	0x000000ff
        /*0fbc*/ 	.word	0x00000070
        /*0fc0*/ 	.short	0x0100
        /*0fc2*/ 	.byte	0x07
	.zero		1


	//   ....[29]....
        /*0fc4*/ 	.word	0x00000500
        /*0fc8*/ 	.word	0x000000ff
        /*0fcc*/ 	.word	0x00000120
        /*0fd0*/ 	.short	0x0100
        /*0fd2*/ 	.byte	0x07
	.zero		1


	//   ....[30]....
        /*0fd4*/ 	.word	0x00000510
        /*0fd8*/ 	.word	0x000000ff
        /*0fdc*/ 	.word	0x00000078
        /*0fe0*/ 	.short	0x0100
        /*0fe2*/ 	.byte	0x07
	.zero		1


	//   ....[31]....
        /*0fe4*/ 	.word	0x00000520
        /*0fe8*/ 	.word	0x000000ff
        /*0fec*/ 	.word	0x00000128
        /*0ff0*/ 	.short	0x0100
        /*0ff2*/ 	.byte	0x07
	.zero		1


	//   ....[32]....
        /*0ff4*/ 	.word	0x00000530
        /*0ff8*/ 	.word	0x000000ff
        /*0ffc*/ 	.word	0x00000080
        /*1000*/ 	.short	0x0100
        /*1002*/ 	.byte	0x07
	.zero		1


	//   ....[33]....
        /*1004*/ 	.word	0x00000540
        /*1008*/ 	.word	0x000000ff
        /*100c*/ 	.word	0x00000130
        /*1010*/ 	.short	0x0100
        /*1012*/ 	.byte	0x07
	.zero		1


	//   ....[34]....
        /*1014*/ 	.word	0x00000550
        /*1018*/ 	.word	0x000000ff
        /*101c*/ 	.word	0x00000088
        /*1020*/ 	.short	0x0100
        /*1022*/ 	.byte	0x07
	.zero		1


	//   ....[35]....
        /*1024*/ 	.word	0x00000560
        /*1028*/ 	.word	0x000000ff
        /*102c*/ 	.word	0x00000138
        /*1030*/ 	.short	0x0100
        /*1032*/ 	.byte	0x07
	.zero		1


	//   ....[36]....
        /*1034*/ 	.word	0x00000570
        /*1038*/ 	.word	0x000000ff
        /*103c*/ 	.word	0x00000090
        /*1040*/ 	.short	0x0100
        /*1042*/ 	.byte	0x07
	.zero		1


	//   ....[37]....
        /*1044*/ 	.word	0x00000580
        /*1048*/ 	.word	0x000000ff
        /*104c*/ 	.word	0x00000140
        /*1050*/ 	.short	0x0100
        /*1052*/ 	.byte	0x07
	.zero		1


	//   ....[38]....
        /*1054*/ 	.word	0x00000590
        /*1058*/ 	.word	0x000000ff
        /*105c*/ 	.word	0x00000098
        /*1060*/ 	.short	0x0100
        /*1062*/ 	.byte	0x07
	.zero		1


	//   ....[39]....
        /*1064*/ 	.word	0x000005a0
        /*1068*/ 	.word	0x000000ff
        /*106c*/ 	.word	0x00000148
        /*1070*/ 	.short	0x0100
        /*1072*/ 	.byte	0x07
	.zero		1


	//   ....[40]....
        /*1074*/ 	.word	0x000005b0
        /*1078*/ 	.word	0x000000ff
        /*107c*/ 	.word	0x000000a0
        /*1080*/ 	.short	0x0100
        /*1082*/ 	.byte	0x07
	.zero		1


	//   ....[41]....
        /*1084*/ 	.word	0x000005c0
        /*1088*/ 	.word	0x000000ff
        /*108c*/ 	.word	0x00000150
        /*1090*/ 	.short	0x0100
        /*1092*/ 	.byte	0x07
	.zero		1


	//   ....[42]....
        /*1094*/ 	.word	0x000005d0
        /*1098*/ 	.word	0x000000ff
        /*109c*/ 	.word	0x000000a8
        /*10a0*/ 	.short	0x0100
        /*10a2*/ 	.byte	0x07
	.zero		1


	//   ....[43]....
        /*10a4*/ 	.word	0x000005e0
        /*10a8*/ 	.word	0x000000ff
        /*10ac*/ 	.word	0x00000158
        /*10b0*/ 	.short	0x0100
        /*10b2*/ 	.byte	0x07
	.zero		1


	//   ....[44]....
        /*10b4*/ 	.word	0x00000ab0
        /*10b8*/ 	.word	0x000000ff
        /*10bc*/ 	.word	0x00000190
        /*10c0*/ 	.short	0x0100
        /*10c2*/ 	.byte	0x07
	.zero		1


	//   ....[45]....
        /*10c4*/ 	.word	0x00000b50
        /*10c8*/ 	.word	0x000000ff
        /*10cc*/ 	.word	0x00000198
        /*10d0*/ 	.short	0x0100
        /*10d2*/ 	.byte	0x07
	.zero		1


	//   ....[46]....
        /*10d4*/ 	.word	0x00000b90
        /*10d8*/ 	.word	0x000000ff
        /*10dc*/ 	.word	0x00000170
        /*10e0*/ 	.short	0x0100
        /*10e2*/ 	.byte	0x0a
	.zero		1


	//   ....[47]....
        /*10e4*/ 	.word	0x00000ba0
        /*10e8*/ 	.word	0x000000ff
        /*10ec*/ 	.word	0x00000178
        /*10f0*/ 	.short	0x0100
        /*10f2*/ 	.byte	0x0a
	.zero		1


	//   ....[48]....
        /*10f4*/ 	.word	0x00000bb0
        /*10f8*/ 	.word	0x000000ff
        /*10fc*/ 	.word	0x00000180
        /*1100*/ 	.short	0x0100
        /*1102*/ 	.byte	0x0a
	.zero		1


	//   ....[49]....
        /*1104*/ 	.word	0x00000bc0
        /*1108*/ 	.word	0x000000ff
        /*110c*/ 	.word	0x00000188
        /*1110*/ 	.short	0x0100
        /*1112*/ 	.byte	0x0a
	.zero		1


	//   ....[50]....
        /*1114*/ 	.word	0x00001a70
        /*1118*/ 	.word	0x000000ff
        /*111c*/ 	.word	0xfffffff8
        /*1120*/ 	.short	0x010a
        /*1122*/ 	.byte	0x11
	.zero		1


	//   ....[51]....
        /*1124*/ 	.word	0x00002450
        /*1128*/ 	.word	0x000000ff
        /*112c*/ 	.word	0x00000000
        /*1130*/ 	.short	0x010a
        /*1132*/ 	.byte	0x06
	.zero		1


	//   ....[52]....
        /*1134*/ 	.word	0x00002490
        /*1138*/ 	.word	0x000000ff
        /*113c*/ 	.word	0x00000000
        /*1140*/ 	.short	0x010a
        /*1142*/ 	.byte	0x06
	.zero		1


	//   ....[53]....
        /*1144*/ 	.word	0x00003620
        /*1148*/ 	.word	0x000000ff
        /*114c*/ 	.word	0x00000000
        /*1150*/ 	.short	0x010a
        /*1152*/ 	.byte	0x09
	.zero		1


	//   ....[54]....
        /*1154*/ 	.word	0x00003660
        /*1158*/ 	.word	0x000000ff
        /*115c*/ 	.word	0x00000000
        /*1160*/ 	.short	0x010a
        /*1162*/ 	.byte	0x09
	.zero		1


	//   ....[55]....
        /*1164*/ 	.word	0x000046d0
        /*1168*/ 	.word	0x000000e5
        /*116c*/ 	.word	0x00000000
        /*1170*/ 	.short	0x0101
        /*1172*/ 	.byte	0x3f
	.zero		1


	//   ....[56]....
        /*1174*/ 	.word	0x00005790
        /*1178*/ 	.word	0x000000e3
        /*117c*/ 	.word	0x00000000
        /*1180*/ 	.short	0x0101
        /*1182*/ 	.byte	0x1d
	.zero		1


	//   ....[57]....
        /*1184*/ 	.word	0x00005920
        /*1188*/ 	.word	0x00000018
        /*118c*/ 	.word	0x00000000
        /*1190*/ 	.short	0x0101
        /*1192*/ 	.byte	0x3f
	.zero		1


	//   ....[58]....
        /*1194*/ 	.word	0x000059e0
        /*1198*/ 	.word	0x000000ff
        /*119c*/ 	.word	0x00000008
        /*11a0*/ 	.short	0x010a
        /*11a2*/ 	.byte	0x11
	.zero		1


	//   ....[59]....
        /*11a4*/ 	.word	0x0000ebd0
        /*11a8*/ 	.word	0x00000003
        /*11ac*/ 	.word	0x00000000
        /*11b0*/ 	.short	0x0101
        /*11b2*/ 	.byte	0x1d
	.zero		1


	//   ....[60]....
        /*11b4*/ 	.word	0x0000f6f0
        /*11b8*/ 	.word	0x0000000b
        /*11bc*/ 	.word	0x000000b0
        /*11c0*/ 	.short	0x010a
        /*11c2*/ 	.byte	0x3f
	.zero		1


	//   ....[61]....
        /*11c4*/ 	.word	0x0000fae0
        /*11c8*/ 	.word	0x00000004
        /*11cc*/ 	.word	0x00000198
        /*11d0*/ 	.short	0x0101
        /*11d2*/ 	.byte	0x3f
	.zero		1


	//   ....[62]....
        /*11d4*/ 	.word	0x000102d0
        /*11d8*/ 	.word	0x00000007
        /*11dc*/ 	.word	0x00000000
        /*11e0*/ 	.short	0x010a
        /*11e2*/ 	.byte	0x3f
	.zero		1


	//   ....[63]....
        /*11e4*/ 	.word	0x00010350
        /*11e8*/ 	.word	0x00000009
        /*11ec*/ 	.word	0x00000000
        /*11f0*/ 	.short	0x010a
        /*11f2*/ 	.byte	0x3f
	.zero		1


	//   ....[64]....
        /*11f4*/ 	.word	0x000103e0
        /*11f8*/ 	.word	0x00000006
        /*11fc*/ 	.word	0x00000000
        /*1200*/ 	.short	0x010a
        /*1202*/ 	.byte	0x3f
	.zero		1


	//   ....[65]....
        /*1204*/ 	.word	0x00010470
        /*1208*/ 	.word	0x00000009
        /*120c*/ 	.word	0x00000000
        /*1210*/ 	.short	0x010a
        /*1212*/ 	.byte	0x3f
	.zero		1


	//   ....[66]....
        /*1214*/ 	.word	0x00010500
        /*1218*/ 	.word	0x00000006
        /*121c*/ 	.word	0x00000000
        /*1220*/ 	.short	0x010a
        /*1222*/ 	.byte	0x3f
	.zero		1


	//   ....[67]....
        /*1224*/ 	.word	0x00010590
        /*1228*/ 	.word	0x00000009
        /*122c*/ 	.word	0x00000000
        /*1230*/ 	.short	0x010a
        /*1232*/ 	.byte	0x3f
	.zero		1


	//   ....[68]....
        /*1234*/ 	.word	0x00010620
        /*1238*/ 	.word	0x00000006
        /*123c*/ 	.word	0x00000000
        /*1240*/ 	.short	0x010a
        /*1242*/ 	.byte	0x3f
	.zero		1


	//   ....[69]....
        /*1244*/ 	.word	0x000106b0
        /*1248*/ 	.word	0x00000009
        /*124c*/ 	.word	0x00000000
        /*1250*/ 	.short	0x010a
        /*1252*/ 	.byte	0x3f
	.zero		1


	//   ....[70]....
        /*1254*/ 	.word	0x00010740
        /*1258*/ 	.word	0x00000006
        /*125c*/ 	.word	0x00000000
        /*1260*/ 	.short	0x010a
        /*1262*/ 	.byte	0x3f
	.zero		1


	//   ....[71]....
        /*1264*/ 	.word	0x000107d0
        /*1268*/ 	.word	0x00000009
        /*126c*/ 	.word	0x00000000
        /*1270*/ 	.short	0x010a
        /*1272*/ 	.byte	0x3f
	.zero		1


	//   ....[72]....
        /*1274*/ 	.word	0x00010860
        /*1278*/ 	.word	0x00000006
        /*127c*/ 	.word	0x00000000
        /*1280*/ 	.short	0x010a
        /*1282*/ 	.byte	0x3f
	.zero		1


	//   ....[73]....
        /*1284*/ 	.word	0x000108f0
        /*1288*/ 	.word	0x00000009
        /*128c*/ 	.word	0x00000000
        /*1290*/ 	.short	0x010a
        /*1292*/ 	.byte	0x3f
	.zero		1


	//   ....[74]....
        /*1294*/ 	.word	0x00010980
        /*1298*/ 	.word	0x00000006
        /*129c*/ 	.word	0x00000000
        /*12a0*/ 	.short	0x010a
        /*12a2*/ 	.byte	0x3f
	.zero		1


	//   ....[75]....
        /*12a4*/ 	.word	0x00010a10
        /*12a8*/ 	.word	0x00000009
        /*12ac*/ 	.word	0x00000000
        /*12b0*/ 	.short	0x010a
        /*12b2*/ 	.byte	0x3f
	.zero		1


	//   ....[76]....
        /*12b4*/ 	.word	0x00010aa0
        /*12b8*/ 	.word	0x00000006
        /*12bc*/ 	.word	0x00000000
        /*12c0*/ 	.short	0x010a
        /*12c2*/ 	.byte	0x3f
	.zero		1


	//   ....[77]....
        /*12c4*/ 	.word	0x00010b30
        /*12c8*/ 	.word	0x00000009
        /*12cc*/ 	.word	0x00000000
        /*12d0*/ 	.short	0x010a
        /*12d2*/ 	.byte	0x3f
	.zero		1


	//   ....[78]....
        /*12d4*/ 	.word	0x00010bc0
        /*12d8*/ 	.word	0x00000006
        /*12dc*/ 	.word	0x00000000
        /*12e0*/ 	.short	0x010a
        /*12e2*/ 	.byte	0x3f
	.zero		1


	//   ....[79]....
        /*12e4*/ 	.word	0x00010c50
        /*12e8*/ 	.word	0x00000009
        /*12ec*/ 	.word	0x00000000
        /*12f0*/ 	.short	0x010a
        /*12f2*/ 	.byte	0x3f
	.zero		1


	//   ....[80]....
        /*12f4*/ 	.word	0x00010ce0
        /*12f8*/ 	.word	0x00000006
        /*12fc*/ 	.word	0x00000000
        /*1300*/ 	.short	0x010a
        /*1302*/ 	.byte	0x3f
	.zero		1


	//   ....[81]....
        /*1304*/ 	.word	0x00010d70
        /*1308*/ 	.word	0x00000009
        /*130c*/ 	.word	0x00000000
        /*1310*/ 	.short	0x010a
        /*1312*/ 	.byte	0x3f
	.zero		1


	//   ....[82]....
        /*1314*/ 	.word	0x00010e00
        /*1318*/ 	.word	0x00000006
        /*131c*/ 	.word	0x00000000
        /*1320*/ 	.short	0x010a
        /*1322*/ 	.byte	0x3f
	.zero		1


	//   ....[83]....
        /*1324*/ 	.word	0x00010e90
        /*1328*/ 	.word	0x00000003
        /*132c*/ 	.word	0x00000000
        /*1330*/ 	.short	0x010a
        /*1332*/ 	.byte	0x3f
	.zero		1


	//   ....[84]....
        /*1334*/ 	.word	0x00010f00
        /*1338*/ 	.word	0x00000003
        /*133c*/ 	.word	0xfffffff8
        /*1340*/ 	.short	0x010a
        /*1342*/ 	.byte	0x3f
	.zero		1


	//   ....[85]....
        /*1344*/ 	.word	0x00010f60
        /*1348*/ 	.word	0x00000003
        /*134c*/ 	.word	0x00000000
        /*1350*/ 	.short	0x010a
        /*1352*/ 	.byte	0x3f
	.zero		1


	//   ....[86]....
        /*1354*/ 	.word	0x00010fd0
        /*1358*/ 	.word	0x00000000
        /*135c*/ 	.word	0x00000000
        /*1360*/ 	.short	0x010a
        /*1362*/ 	.byte	0x3f
	.zero		1


	//   ....[87]....
        /*1364*/ 	.word	0x00011040
        /*1368*/ 	.word	0x00000019
        /*136c*/ 	.word	0x00000008
        /*1370*/ 	.short	0x010a
        /*1372*/ 	.byte	0x3f
	.zero		1


	//   ....[88]....
        /*1374*/ 	.word	0x00011110
        /*1378*/ 	.word	0x0000000b
        /*137c*/ 	.word	0x000000b0
        /*1380*/ 	.short	0x010a
        /*1382*/ 	.byte	0x3f
	.zero		1


	//   ....[89]....
        /*1384*/ 	.word	0x000111f0
        /*1388*/ 	.word	0x00000007
        /*138c*/ 	.word	0x00000000
        /*1390*/ 	.short	0x010a
        /*1392*/ 	.byte	0x3f
	.zero		1


	//   ....[90]....
        /*1394*/ 	.word	0x00011240
        /*1398*/ 	.word	0x00000009
        /*139c*/ 	.word	0x00000000
        /*13a0*/ 	.short	0x010a
        /*13a2*/ 	.byte	0x3f
	.zero		1


	//   ....[91]....
        /*13a4*/ 	.word	0x00011290
        /*13a8*/ 	.word	0x00000006
        /*13ac*/ 	.word	0x00000000
        /*13b0*/ 	.short	0x010a
        /*13b2*/ 	.byte	0x3f
	.zero		1


	//   ....[92]....
        /*13b4*/ 	.word	0x000112e0
        /*13b8*/ 	.word	0x00000009
        /*13bc*/ 	.word	0x00000000
        /*13c0*/ 	.short	0x010a
        /*13c2*/ 	.byte	0x3f
	.zero		1


	//   ....[93]....
        /*13c4*/ 	.word	0x00011330
        /*13c8*/ 	.word	0x00000006
        /*13cc*/ 	.word	0x00000000
        /*13d0*/ 	.short	0x010a
        /*13d2*/ 	.byte	0x3f
	.zero		1


	//   ....[94]....
        /*13d4*/ 	.word	0x00011380
        /*13d8*/ 	.word	0x00000009
        /*13dc*/ 	.word	0x00000000
        /*13e0*/ 	.short	0x010a
        /*13e2*/ 	.byte	0x3f
	.zero		1


	//   ....[95]....
        /*13e4*/ 	.word	0x000113d0
        /*13e8*/ 	.word	0x00000006
        /*13ec*/ 	.word	0x00000000
        /*13f0*/ 	.short	0x010a
        /*13f2*/ 	.byte	0x3f
	.zero		1


	//   ....[96]....
        /*13f4*/ 	.word	0x00011420
        /*13f8*/ 	.word	0x00000009
        /*13fc*/ 	.word	0x00000000
        /*1400*/ 	.short	0x010a
        /*1402*/ 	.byte	0x3f
	.zero		1


	//   ....[97]....
        /*1404*/ 	.word	0x00011470
        /*1408*/ 	.word	0x00000006
        /*140c*/ 	.word	0x00000000
        /*1410*/ 	.short	0x010a
        /*1412*/ 	.byte	0x3f
	.zero		1


	//   ....[98]....
        /*1414*/ 	.word	0x000114c0
        /*1418*/ 	.word	0x00000009
        /*141c*/ 	.word	0x00000000
        /*1420*/ 	.short	0x010a
        /*1422*/ 	.byte	0x3f
	.zero		1


	//   ....[99]....
        /*1424*/ 	.word	0x00011510
        /*1428*/ 	.word	0x00000006
        /*142c*/ 	.word	0x00000000
        /*1430*/ 	.short	0x010a
        /*1432*/ 	.byte	0x3f
	.zero		1


	//   ....[100]....
        /*1434*/ 	.word	0x00011560
        /*1438*/ 	.word	0x00000009
        /*143c*/ 	.word	0x00000000
        /*1440*/ 	.short	0x010a
        /*1442*/ 	.byte	0x3f
	.zero		1


	//   ....[101]....
        /*1444*/ 	.word	0x000115b0
        /*1448*/ 	.word	0x00000006
        /*144c*/ 	.word	0x00000000
        /*1450*/ 	.short	0x010a
        /*1452*/ 	.byte	0x3f
	.zero		1


	//   ....[102]....
        /*1454*/ 	.word	0x00011600
        /*1458*/ 	.word	0x00000009
        /*145c*/ 	.word	0x00000000
        /*1460*/ 	.short	0x010a
        /*1462*/ 	.byte	0x3f
	.zero		1


	//   ....[103]....
        /*1464*/ 	.word	0x00011650
        /*1468*/ 	.word	0x00000006
        /*146c*/ 	.word	0x00000000
        /*1470*/ 	.short	0x010a
        /*1472*/ 	.byte	0x3f
	.zero		1


	//   ....[104]....
        /*1474*/ 	.word	0x000116a0
        /*1478*/ 	.word	0x00000009
        /*147c*/ 	.word	0x00000000
        /*1480*/ 	.short	0x010a
        /*1482*/ 	.byte	0x3f
	.zero		1


	//   ....[105]....
        /*1484*/ 	.word	0x000116f0
        /*1488*/ 	.word	0x00000006
        /*148c*/ 	.word	0x00000000
        /*1490*/ 	.short	0x010a
        /*1492*/ 	.byte	0x3f
	.zero		1


	//   ....[106]....
        /*1494*/ 	.word	0x00011740
        /*1498*/ 	.word	0x00000009
        /*149c*/ 	.word	0x00000000
        /*14a0*/ 	.short	0x010a
        /*14a2*/ 	.byte	0x3f
	.zero		1


	//   ....[107]....
        /*14a4*/ 	.word	0x00011790
        /*14a8*/ 	.word	0x00000006
        /*14ac*/ 	.word	0x00000000
        /*14b0*/ 	.short	0x010a
        /*14b2*/ 	.byte	0x3f
	.zero		1


	//   ....[108]....
        /*14b4*/ 	.word	0x000117e0
        /*14b8*/ 	.word	0x00000009
        /*14bc*/ 	.word	0x00000000
        /*14c0*/ 	.short	0x010a
        /*14c2*/ 	.byte	0x3f
	.zero		1


	//   ....[109]....
        /*14c4*/ 	.word	0x00011830
        /*14c8*/ 	.word	0x00000006
        /*14cc*/ 	.word	0x00000000
        /*14d0*/ 	.short	0x010a
        /*14d2*/ 	.byte	0x3f
	.zero		1


	//----- nvinfo : EIATTR_NUM_MBARRIERS
	.align		4
.L_30:
        /*14d4*/ 	.byte	0x03, 0x38
        /*14d6*/ 	.short	0x0032


	//----- nvinfo : EIATTR_EXIT_INSTR_OFFSETS
	.align		4
        /*14d8*/ 	.byte	0x04, 0x1c
        /*14da*/ 	.short	(.L_32 - .L_31)


	//   ....[0]....
.L_31:
        /*14dc*/ 	.word	0x000017b0


	//   ....[1]....
        /*14e0*/ 	.word	0x00001810


	//   ....[2]....
        /*14e4*/ 	.word	0x0000f2e0


	//   ....[3]....
        /*14e8*/ 	.word	0x0000f310


	//   ....[4]....
        /*14ec*/ 	.word	0x00010ee0


	//----- nvinfo : EIATTR_MAX_THREADS
	.align		4
.L_32:
        /*14f0*/ 	.byte	0x04, 0x05
        /*14f2*/ 	.short	(.L_34 - .L_33)
.L_33:
        /*14f4*/ 	.word	0x00000180
        /*14f8*/ 	.word	0x00000001
        /*14fc*/ 	.word	0x00000001


	//----- nvinfo : EIATTR_CRS_STACK_SIZE
	.align		4
.L_34:
        /*1500*/ 	.byte	0x04, 0x1e
        /*1502*/ 	.short	(.L_36 - .L_35)
.L_35:
        /*1504*/ 	.word	0x00000000


	//----- nvinfo : EIATTR_CBANK_PARAM_SIZE
	.align		4
.L_36:
        /*1508*/ 	.byte	0x03, 0x19
        /*150a*/ 	.short	0x0470


	//----- nvinfo : EIATTR_PARAM_CBANK
	.align		4
        /*150c*/ 	.byte	0x04, 0x0a
        /*150e*/ 	.short	(.L_38 - .L_37)
	.align		4
.L_37:
        /*1510*/ 	.word	index@(.nv.constant0._ZN7cutlass13device_kernelINS_4gemm6kernel13GemmUniversalIN4cute5tupleIJiiiiEEENS1_10collective13CollectiveMmaINS1_37MainloopSm90TmaGmmaWarpSpecializedFP8ILi22ENS5_IJNS4_1CILi2EEESB_NSA_ILi1EEEEEENS1_32KernelTmaWarpSpecializedPingpongEEENS5_IJNSA_ILi64EEENSA_ILi256EEENSA_ILi32EEEEEENS_12float_e5m2_tENS5_IJlSC_lEEESK_SL_NS4_8TiledMMAINS4_8MMA_AtomIJNS4_4SM904GMMA31MMA_64x256x32_F32E5M2E5M2_SS_TNILNSP_7ScaleInE1ELSR_1EEEEEENS4_6LayoutINS5_IJSC_SC_SC_EEENS5_IJNSA_ILi0EEESW_SW_EEEEENS5_IJNS4_10UnderscoreESZ_SZ_EEEEENS4_23SM90_TMA_LOAD_MULTICASTENS4_14ComposedLayoutINS4_7SwizzleILi1ELi4ELi3EEENS4_18smem_ptr_flag_bitsILi8EEENSU_INS5_IJNSA_ILi8EEESI_EEENS5_IJSI_SC_EEEEEEEvNS4_8identityES12_S1C_vS1D_EENS_8epilogue10collective6detail29Sm90TmaWarpSpecializedAdapterINS1G_15DefaultEpilogueISK_SL_SL_NS1F_6thread17LinearCombinationISK_Li1EffLNS1K_9ScaleType4KindE0ELNS_15FloatRoundStyleE2ESK_EENS1_15EpilogueDefaultEEEEEvvEEEEvNT_6ParamsE)
        /*1514*/ 	.short	0x0210
        /*1516*/ 	.short	0x0470


	//----- nvinfo : EIATTR_SW_WAR
	.align		4
.L_38:
        /*1518*/ 	.byte	0x04, 0x36
        /*151a*/ 	.short	(.L_40 - .L_39)
.L_39:
        /*151c*/ 	.word	0x00000008
.L_40:


//--------------------- .nv.callgraph             --------------------------
	.section	.nv.callgraph,"",@"SHT_CUDA_CALLGRAPH"
	.align	4
	.sectionentsize	8
	.align		4
        /*0000*/ 	.word	0x00000000
	.align		4
        /*0004*/ 	.word	0xffffffff
	.align		4
        /*0008*/ 	.word	0x00000000
	.align		4
        /*000c*/ 	.word	0xfffffffe
	.align		4
        /*0010*/ 	.word	0x00000000
	.align		4
        /*0014*/ 	.word	0xfffffffd
	.align		4
        /*0018*/ 	.word	0x00000000
	.align		4
        /*001c*/ 	.word	0xfffffffc


//--------------------- .nv.constant4             --------------------------
	.section	.nv.constant4,"a",@progbits
	.align	8
	.align		8
.nv.constant4:
        /*0000*/ 	.dword	_ZN40_INTERNAL_381fd309_4_k_cu_7feda898_218764cuda3std3__45__cpo5beginE
	.align		8
        /*0008*/ 	.dword	_ZN40_INTERNAL_381fd309_4_k_cu_7feda898_218764cuda3std3__45__cpo3endE
	.align		8
        /*0010*/ 	.dword	_ZN40_INTERNAL_381fd309_4_k_cu_7feda898_218764cuda3std3__45__cpo6cbeginE
	.align		8
        /*0018*/ 	.dword	_ZN40_INTERNAL_381fd309_4_k_cu_7feda898_218764cuda3std3__45__cpo4cendE
	.align		8
        /*0020*/ 	.dword	_ZN40_INTERNAL_381fd309_4_k_cu_7feda898_218764cuda3std3__442_GLOBAL__N__381fd309_4_k_cu_7feda898_218766ignoreE
	.align		8
        /*0028*/ 	.dword	_ZN40_INTERNAL_381fd309_4_k_cu_7feda898_218764cuda3std3__419piecewise_constructE
	.align		8
        /*0030*/ 	.dword	_ZN40_INTERNAL_381fd309_4_k_cu_7feda898_218764cuda3std3__48in_placeE
	.align		8
        /*0038*/ 	.dword	_ZN40_INTERNAL_381fd309_4_k_cu_7feda898_218764cuda3std6ranges3__45__cpo4swapE
	.align		8
        /*0040*/ 	.dword	_ZN40_INTERNAL_381fd309_4_k_cu_7feda898_218764cuda3std6ranges3__45__cpo9iter_moveE
	.align		8
        /*0048*/ 	.dword	_ZN40_INTERNAL_381fd309_4_k_cu_7feda898_218764cute7productE
	.align		8
        /*0050*/ 	.dword	_ZN40_INTERNAL_381fd309_4_k_cu_7feda898_218764cute1_E


//--------------------- .text._ZN7cutlass13device_kernelINS_4gemm6kernel13GemmUniversalIN4cute5tupleIJiiiiEEENS1_10collective13CollectiveMmaINS1_37MainloopSm90TmaGmmaWarpSpecializedFP8ILi22ENS5_IJNS4_1CILi2EEESB_NSA_ILi1EEEEEENS1_32KernelTmaWarpSpecializedPingpongEEENS5_IJNSA_ILi64EEENSA_ILi256EEENSA_ILi32EEEEEENS_12float_e5m2_tENS5_IJlSC_lEEESK_SL_NS4_8TiledMMAINS4_8MMA_AtomIJNS4_4SM904GMMA31MMA_64x256x32_F32E5M2E5M2_SS_TNILNSP_7ScaleInE1ELSR_1EEEEEENS4_6LayoutINS5_IJSC_SC_SC_EEENS5_IJNSA_ILi0EEESW_SW_EEEEENS5_IJNS4_10UnderscoreESZ_SZ_EEEEENS4_23SM90_TMA_LOAD_MULTICASTENS4_14ComposedLayoutINS4_7SwizzleILi1ELi4ELi3EEENS4_18smem_ptr_flag_bitsILi8EEENSU_INS5_IJNSA_ILi8EEESI_EEENS5_IJSI_SC_EEEEEEEvNS4_8identityES12_S1C_vS1D_EENS_8epilogue10collective6detail29Sm90TmaWarpSpecializedAdapterINS1G_15DefaultEpilogueISK_SL_SL_NS1F_6thread17LinearCombinationISK_Li1EffLNS1K_9ScaleType4KindE0ELNS_15FloatRoundStyleE2ESK_EENS1_15EpilogueDefaultEEEEEvvEEEEvNT_6ParamsE --------------------------
	.section	.text._ZN7cutlass13device_kernelINS_4gemm6kernel13GemmUniversalIN4cute5tupleIJiiiiEEENS1_10collective13CollectiveMmaINS1_37MainloopSm90TmaGmmaWarpSpecializedFP8ILi22ENS5_IJNS4_1CILi2EEESB_NSA_ILi1EEEEEENS1_32KernelTmaWarpSpecializedPingpongEEENS5_IJNSA_ILi64EEENSA_ILi256EEENSA_ILi32EEEEEENS_12float_e5m2_tENS5_IJlSC_lEEESK_SL_NS4_8TiledMMAINS4_8MMA_AtomIJNS4_4SM904GMMA31MMA_64x256x32_F32E5M2E5M2_SS_TNILNSP_7ScaleInE1ELSR_1EEEEEENS4_6LayoutINS5_IJSC_SC_SC_EEENS5_IJNSA_ILi0EEESW_SW_EEEEENS5_IJNS4_10UnderscoreESZ_SZ_EEEEENS4_23SM90_TMA_LOAD_MULTICASTENS4_14ComposedLayoutINS4_7SwizzleILi1ELi4ELi3EEENS4_18smem_ptr_flag_bitsILi8EEENSU_INS5_IJNSA_ILi8EEESI_EEENS5_IJSI_SC_EEEEEEEvNS4_8identityES12_S1C_vS1D_EENS_8epilogue10collective6detail29Sm90TmaWarpSpecializedAdapterINS1G_15DefaultEpilogueISK_SL_SL_NS1F_6thread17LinearCombinationISK_Li1EffLNS1K_9ScaleType4KindE0ELNS_15FloatRoundStyleE2ESK_EENS1_15EpilogueDefaultEEEEEvvEEEEvNT_6ParamsE,"ax",@progbits
	.align	128
.text._ZN7cutlass13device_kernelINS_4gemm6kernel13GemmUniversalIN4cute5tupleIJiiiiEEENS1_10collective13CollectiveMmaINS1_37MainloopSm90TmaGmmaWarpSpecializedFP8ILi22ENS5_IJNS4_1CILi2EEESB_NSA_ILi1EEEEEENS1_32KernelTmaWarpSpecializedPingpongEEENS5_IJNSA_ILi64EEENSA_ILi256EEENSA_ILi32EEEEEENS_12float_e5m2_tENS5_IJlSC_lEEESK_SL_NS4_8TiledMMAINS4_8MMA_AtomIJNS4_4SM904GMMA31MMA_64x256x32_F32E5M2E5M2_SS_TNILNSP_7ScaleInE1ELSR_1EEEEEENS4_6LayoutINS5_IJSC_SC_SC_EEENS5_IJNSA_ILi0EEESW_SW_EEEEENS5_IJNS4_10UnderscoreESZ_SZ_EEEEENS4_23SM90_TMA_LOAD_MULTICASTENS4_14ComposedLayoutINS4_7SwizzleILi1ELi4ELi3EEENS4_18smem_ptr_flag_bitsILi8EEENSU_INS5_IJNSA_ILi8EEESI_EEENS5_IJSI_SC_EEEEEEEvNS4_8identityES12_S1C_vS1D_EENS_8epilogue10collective6detail29Sm90TmaWarpSpecializedAdapterINS1G_15DefaultEpilogueISK_SL_SL_NS1F_6thread17LinearCombinationISK_Li1EffLNS1K_9ScaleType4KindE0ELNS_15FloatRoundStyleE2ESK_EENS1_15EpilogueDefaultEEEEEvvEEEEvNT_6ParamsE:
        .type           _ZN7cutlass13device_kernelINS_4gemm6kernel13GemmUniversalIN4cute5tupleIJiiiiEEENS1_10collective13CollectiveMmaINS1_37MainloopSm90TmaGmmaWarpSpecializedFP8ILi22ENS5_IJNS4_1CILi2EEESB_NSA_ILi1EEEEEENS1_32KernelTmaWarpSpecializedPingpongEEENS5_IJNSA_ILi64EEENSA_ILi256EEENSA_ILi32EEEEEENS_12float_e5m2_tENS5_IJlSC_lEEESK_SL_NS4_8TiledMMAINS4_8MMA_AtomIJNS4_4SM904GMMA31MMA_64x256x32_F32E5M2E5M2_SS_TNILNSP_7ScaleInE1ELSR_1EEEEEENS4_6LayoutINS5_IJSC_SC_SC_EEENS5_IJNSA_ILi0EEESW_SW_EEEEENS5_IJNS4_10UnderscoreESZ_SZ_EEEEENS4_23SM90_TMA_LOAD_MULTICASTENS4_14ComposedLayoutINS4_7SwizzleILi1ELi4ELi3EEENS4_18smem_ptr_flag_bitsILi8EEENSU_INS5_IJNSA_ILi8EEESI_EEENS5_IJSI_SC_EEEEEEEvNS4_8identityES12_S1C_vS1D_EENS_8epilogue10collective6detail29Sm90TmaWarpSpecializedAdapterINS1G_15DefaultEpilogueISK_SL_SL_NS1F_6thread17LinearCombinationISK_Li1EffLNS1K_9ScaleType4KindE0ELNS_15FloatRoundStyleE2ESK_EENS1_15EpilogueDefaultEEEEEvvEEEEvNT_6ParamsE,@function
        .size           _ZN7cutlass13device_kernelINS_4gemm6kernel13GemmUniversalIN4cute5tupleIJiiiiEEENS1_10collective13CollectiveMmaINS1_37MainloopSm90TmaGmmaWarpSpecializedFP8ILi22ENS5_IJNS4_1CILi2EEESB_NSA_ILi1EEEEEENS1_32KernelTmaWarpSpecializedPingpongEEENS5_IJNSA_ILi64EEENSA_ILi256EEENSA_ILi32EEEEEENS_12float_e5m2_tENS5_IJlSC_lEEESK_SL_NS4_8TiledMMAINS4_8MMA_AtomIJNS4_4SM904GMMA31MMA_64x256x32_F32E5M2E5M2_SS_TNILNSP_7ScaleInE1ELSR_1EEEEEENS4_6LayoutINS5_IJSC_SC_SC_EEENS5_IJNSA_ILi0EEESW_SW_EEEEENS5_IJNS4_10UnderscoreESZ_SZ_EEEEENS4_23SM90_TMA_LOAD_MULTICASTENS4_14ComposedLayoutINS4_7SwizzleILi1ELi4ELi3EEENS4_18smem_ptr_flag_bitsILi8EEENSU_INS5_IJNSA_ILi8EEESI_EEENS5_IJSI_SC_EEEEEEEvNS4_8identityES12_S1C_vS1D_EENS_8epilogue10collective6detail29Sm90TmaWarpSpecializedAdapterINS1G_15DefaultEpilogueISK_SL_SL_NS1F_6thread17LinearCombinationISK_Li1EffLNS1K_9ScaleType4KindE0ELNS_15FloatRoundStyleE2ESK_EENS1_15EpilogueDefaultEEEEEvvEEEEvNT_6ParamsE,(.L_x_373 - _ZN7cutlass13device_kernelINS_4gemm6kernel13GemmUniversalIN4cute5tupleIJiiiiEEENS1_10collective13CollectiveMmaINS1_37MainloopSm90TmaGmmaWarpSpecializedFP8ILi22ENS5_IJNS4_1CILi2EEESB_NSA_ILi1EEEEEENS1_32KernelTmaWarpSpecializedPingpongEEENS5_IJNSA_ILi64EEENSA_ILi256EEENSA_ILi32EEEEEENS_12float_e5m2_tENS5_IJlSC_lEEESK_SL_NS4_8TiledMMAINS4_8MMA_AtomIJNS4_4SM904GMMA31MMA_64x256x32_F32E5M2E5M2_SS_TNILNSP_7ScaleInE1ELSR_1EEEEEENS4_6LayoutINS5_IJSC_SC_SC_EEENS5_IJNSA_ILi0EEESW_SW_EEEEENS5_IJNS4_10UnderscoreESZ_SZ_EEEEENS4_23SM90_TMA_LOAD_MULTICASTENS4_14ComposedLayoutINS4_7SwizzleILi1ELi4ELi3EEENS4_18smem_ptr_flag_bitsILi8EEENSU_INS5_IJNSA_ILi8EEESI_EEENS5_IJSI_SC_EEEEEEEvNS4_8identityES12_S1C_vS1D_EENS_8epilogue10collective6detail29Sm90TmaWarpSpecializedAdapterINS1G_15DefaultEpilogueISK_SL_SL_NS1F_6thread17LinearCombinationISK_Li1EffLNS1K_9ScaleType4KindE0ELNS_15FloatRoundStyleE2ESK_EENS1_15EpilogueDefaultEEEEEvvEEEEvNT_6ParamsE)
        .other          _ZN7cutlass13device_kernelINS_4gemm6kernel13GemmUniversalIN4cute5tupleIJiiiiEEENS1_10collective13CollectiveMmaINS1_37MainloopSm90TmaGmmaWarpSpecializedFP8ILi22ENS5_IJNS4_1CILi2EEESB_NSA_ILi1EEEEEENS1_32KernelTmaWarpSpecializedPingpongEEENS5_IJNSA_ILi64EEENSA_ILi256EEENSA_ILi32EEEEEENS_12float_e5m2_tENS5_IJlSC_lEEESK_SL_NS4_8TiledMMAINS4_8MMA_AtomIJNS4_4SM904GMMA31MMA_64x256x32_F32E5M2E5M2_SS_TNILNSP_7ScaleInE1ELSR_1EEEEEENS4_6LayoutINS5_IJSC_SC_SC_EEENS5_IJNSA_ILi0EEESW_SW_EEEEENS5_IJNS4_10UnderscoreESZ_SZ_EEEEENS4_23SM90_TMA_LOAD_MULTICASTENS4_14ComposedLayoutINS4_7SwizzleILi1ELi4ELi3EEENS4_18smem_ptr_flag_bitsILi8EEENSU_INS5_IJNSA_ILi8EEESI_EEENS5_IJSI_SC_EEEEEEEvNS4_8identityES12_S1C_vS1D_EENS_8epilogue10collective6detail29Sm90TmaWarpSpecializedAdapterINS1G_15DefaultEpilogueISK_SL_SL_NS1F_6thread17LinearCombinationISK_Li1EffLNS1K_9ScaleType4KindE0ELNS_15FloatRoundStyleE2ESK_EENS1_15EpilogueDefaultEEEEEvvEEEEvNT_6ParamsE,@"STO_CUDA_ENTRY STV_DEFAULT"
_ZN7cutlass13device_kernelINS_4gemm6kernel13GemmUniversalIN4cute5tupleIJiiiiEEENS1_10collective13CollectiveMmaINS1_37MainloopSm90TmaGmmaWarpSpecializedFP8ILi22ENS5_IJNS4_1CILi2EEESB_NSA_ILi1EEEEEENS1_32KernelTmaWarpSpecializedPingpongEEENS5_IJNSA_ILi64EEENSA_ILi256EEENSA_ILi32EEEEEENS_12float_e5m2_tENS5_IJlSC_lEEESK_SL_NS4_8TiledMMAINS4_8MMA_AtomIJNS4_4SM904GMMA31MMA_64x256x32_F32E5M2E5M2_SS_TNILNSP_7ScaleInE1ELSR_1EEEEEENS4_6LayoutINS5_IJSC_SC_SC_EEENS5_IJNSA_ILi0EEESW_SW_EEEEENS5_IJNS4_10UnderscoreESZ_SZ_EEEEENS4_23SM90_TMA_LOAD_MULTICASTENS4_14ComposedLayoutINS4_7SwizzleILi1ELi4ELi3EEENS4_18smem_ptr_flag_bitsILi8EEENSU_INS5_IJNSA_ILi8EEESI_EEENS5_IJSI_SC_EEEEEEEvNS4_8identityES12_S1C_vS1D_EENS_8epilogue10collective6detail29Sm90TmaWarpSpecializedAdapterINS1G_15DefaultEpilogueISK_SL_SL_NS1F_6thread17LinearCombinationISK_Li1EffLNS1K_9ScaleType4KindE0ELNS_15FloatRoundStyleE2ESK_EENS1_15EpilogueDefaultEEEEEvvEEEEvNT_6ParamsE:
[----:B------:R-:W0:Y:S02]  /*0000*/  LDC R1, c[0x0][0x28] ;  /* 0x00000a00ff017b82 */ /* 0x000e240000000800 */
[----:B0-----:R-:W-:Y:S01]  /*0010*/  VIADD R1, R1, 0xfffffee8 ;  /* 0xfffffee801017836 */ /* 0x001fe20000000000 */
[----:B------:R-:W0:Y:S01]  /*0020*/  S2R R2, SR_TID.X ;  /* 0x0000000000027919 */ /* 0x000e220000002100 */
[----:B------:R-:W-:Y:S01]  /*0030*/  ELECT P0, URZ, PT ;  /* 0x00000000003f782f */ /* 0x000fe20003800000 */
[----:B------:R-:W-:Y:S01]  /*0040*/  BSSY B0, `(.L_x_0) ;  /* 0x0000014000007945 */ /* 0x000fe20003800000 */
[--C-:B0-----:R-:W-:Y:S02]  /*0050*/  SHF.R.U32.HI R0, RZ, 0x5, R2.reuse ;  /* 0x00000005ff007819 */ /* 0x101fe40000011602 */
[----:B------:R-:W-:-:S03]  /*0060*/  SHF.R.U32.HI R5, RZ, 0x7, R2 ;  /* 0x00000007ff057819 */ /* 0x000fc60000011602 */
[----:B------:R-:W0:Y:S02]  /*0070*/  SHFL.IDX PT, R3, R0, RZ, 0x1f ;  /* 0x00001fff00037589 */ /* 0x000e2400000e0000 */
[----:B0-----:R-:W-:Y:S02]  /*0080*/  R2UR UR6, R3 ;  /* 0x00000000030672ca */ /* 0x001fe400000e0000 */
[----:B------:R0:W1:Y:S11]  /*0090*/  SHFL.IDX PT, R3, R5, RZ, 0x1f ;  /* 0x00001fff05037589 */ /* 0x00007600000e0000 */
[----:B------:R-:W-:-:S02]  /*00a0*/  USHF.R.S32.HI UR4, URZ, 0x1f, UR6 ;  /* 0x0000001f3f047899 */ /* 0x000fc40008011406 */
[----:B------:R-:W-:Y:S02]  /*00b0*/  ISETP.NE.OR P0, PT, RZ, UR6, !P0 ;  /* 0x00000006ff007c0c */ /* 0x000fe4000c705670 */
[----:B------:R-:W-:-:S04]  /*00c0*/  ULEA.HI UR4, UR4, UR6, URZ, 0x2 ;  /* 0x0000000604047291 */ /* 0x000fc8000f8f103f */
[----:B------:R-:W-:-:S04]  /*00d0*/  ULOP3.LUT UR4, UR4, 0xfffffffc, URZ, 0xc0, !UPT ;  /* 0xfffffffc04047892 */ /* 0x000fc8000f8ec03f */
[----:B------:R-:W-:-:S03]  /*00e0*/  UIADD3 UR6, UR6, -UR4, URZ ;  /* 0x8000000406067290 */ /* 0x000fc6000fffe03f */
[----:B01----:R-:W-:Y:S09]  /*00f0*/  @P0 BRA `(.L_x_1) ;  /* 0x0000000000200947 */ /* 0x003ff20003800000 */
[----:B------:R-:W-:Y:S02]  /*0100*/  ULDC.64 UR4, c[0x0][0x198] ;  /* 0x0000660000047ab9 */ /* 0x000fe40000000a00 */
[----:B------:R-:W-:Y:S02]  /*0110*/  UIADD3 UR8, UP0, UR4, 0xf0, URZ ;  /* 0x000000f004087890 */ /* 0x000fe4000ff1e03f */
[----:B------:R-:W-:Y:S02]  /*0120*/  UIADD3 UR4, UP1, UR4, 0x1f0, URZ ;  /* 0x000001f004047890 */ /* 0x000fe4000ff3e03f */
[----:B------:R-:W-:Y:S02]  /*0130*/  UIADD3.X UR9, URZ, UR5, URZ, UP0, !UPT ;  /* 0x000000053f097290 */ /* 0x000fe400087fe43f */
[----:B------:R-:W-:-:S07]  /*0140*/  UIADD3.X UR5, URZ, UR5, URZ, UP1, !UPT ;  /* 0x000000053f057290 */ /* 0x000fce0008ffe43f */
[----:B------:R0:W-:Y:S02]  /*0150*/  UTMACCTL.PF [UR8] ;  /* 0x00000000080079b9 */ /* 0x0001e40008040000 */
[----:B------:R0:W-:Y:S02]  /*0160*/  UTMACCTL.PF [UR4] ;  /* 0x00000000040079b9 */ /* 0x0001e40008040000 */
[----:B0-----:R-:W-:Y:S01]  /*0170*/  NOP ;  /* 0x0000000000007918 */ /* 0x001fe20000000000 */
.L_x_1:
[----:B------:R-:W-:Y:S05]  /*0180*/  BSYNC B0 ;  /* 0x0000000000007941 */ /* 0x000fea0003800000 */
.L_x_0:
[----:B------:R-:W0:Y:S01]  /*0190*/  SHFL.IDX PT, R6, R0, RZ, 0x1f ;  /* 0x00001fff00067589 */ /* 0x000e2200000e0000 */
[----:B------:R-:W-:Y:S01]  /*01a0*/  R2UR UR14, R3 ;  /* 0x00000000030e72ca */ /* 0x000fe200000e0000 */
[----:B------:R-:W-:-:S04]  /*01b0*/  UISETP.NE.AND UP0, UPT, UR6, 0x3, UPT ;  /* 0x000000030600788c */ /* 0x000fc8000bf05270 */
[----:B------:R-:W-:-:S08]  /*01c0*/  UISETP.EQ.OR UP0, UPT, UR6, URZ, !UP0 ;  /* 0x0000003f0600728c */ /* 0x000fd0000c702670 */
[----:B------:R-:W-:Y:S02]  /*01d0*/  UIADD3 UR12, UR14, -0x1, URZ ;  /* 0xffffffff0e0c7890 */ /* 0x000fe4000fffe03f */
[----:B------:R-:W-:Y:S02]  /*01e0*/  UISETP.EQ.AND UP0, UPT, UR14, URZ, UP0 ;  /* 0x0000003f0e00728c */ /* 0x000fe40008702270 */
[----:B------:R-:W-:Y:S02]  /*01f0*/  UISETP.GE.U32.AND UP1, UPT, UR12, 0x2, UPT ;  /* 0x000000020c00788c */ /* 0x000fe4000bf26070 */
[----:B------:R-:W-:Y:S01]  /*0200*/  USEL UR13, URZ, 0x1, !UP0 ;  /* 0x000000013f0d7887 */ /* 0x000fe2000c000000 */
[----:B0-----:R-:W-:-:S03]  /*0210*/  ISETP.NE.AND P0, PT, R6, RZ, PT ;  /* 0x000000ff0600720c */ /* 0x001fc60003f05270 */
[----:B------:R-:W-:-:S10]  /*0220*/  USEL UR13, UR13, 0x2, UP1 ;  /* 0x000000020d0d7887 */ /* 0x000fd40008800000 */
[----:B------:R-:W-:Y:S05]  /*0230*/  @P0 BRA `(.L_x_2) ;  /* 0x0000000000f40947 */ /* 0x000fea0003800000 */
[----:B------:R-:W-:Y:S01]  /*0240*/  ELECT P0, URZ, PT ;  /* 0x00000000003f782f */ /* 0x000fe20003800000 */
[----:B------:R-:W-:-:S12]  /*0250*/  BSSY B0, `(.L_x_2) ;  /* 0x000003b000007945 */ /* 0x000fd80003800000 */
[----:B------:R-:W-:Y:S05]  /*0260*/  @!P0 BRA `(.L_x_3) ;  /* 0x0000000000e48947 */ /* 0x000fea0003800000 */
[----:B------:R-:W0:Y:S01]  /*0270*/  S2UR UR7, SR_CgaCtaId ;  /* 0x00000000000779c3 */ /* 0x000e220000008800 */
[----:B------:R-:W-:Y:S01]  /*0280*/  UMOV UR4, 0x400 ;  /* 0x0000040000047882 */ /* 0x000fe20000000000 */
[----:B------:R-:W-:Y:S01]  /*0290*/  UMOV UR5, 0x1 ;  /* 0x0000000100057882 */ /* 0x000fe20000000000 */
[----:B------:R-:W-:Y:S02]  /*02a0*/  UMOV UR8, 0x3 ;  /* 0x0000000300087882 */ /* 0x000fe40000000000 */
[----:B------:R-:W-:-:S04]  /*02b0*/  UIADD3 UR8, -UR8, 0x100000, URZ ;  /* 0x0010000008087890 */ /* 0x000fc8000fffe13f */
[----:B------:R-:W-:Y:S02]  /*02c0*/  USHF.L.U32 UR9, UR8, 0xb, URZ ;  /* 0x0000000b08097899 */ /* 0x000fe4000800063f */
[----:B------:R-:W-:Y:S02]  /*02d0*/  USHF.L.U32 UR8, UR8, 0x1, URZ ;  /* 0x0000000108087899 */ /* 0x000fe4000800063f */
[----:B0-----:R-:W-:Y:S02]  /*02e0*/  ULEA UR7, UR7, UR4, 0x18 ;  /* 0x0000000407077291 */ /* 0x001fe4000f8ec03f */
[----:B------:R-:W-:-:S04]  /*02f0*/  UIADD3 UR4, -UR5, 0x100000, URZ ;  /* 0x0010000005047890 */ /* 0x000fc8000fffe13f */
[----:B------:R-:W-:Y:S02]  /*0300*/  USHF.L.U32 UR5, UR4, 0xb, URZ ;  /* 0x0000000b04057899 */ /* 0x000fe4000800063f */
[----:B------:R-:W-:Y:S01]  /*0310*/  USHF.L.U32 UR4, UR4, 0x1, URZ ;  /* 0x0000000104047899 */ /* 0x000fe2000800063f */
[----:B------:R-:W0:Y:S11]  /*0320*/  FENCE.VIEW.ASYNC.S ;  /* 0x00000000000073c6 */ /* 0x000e360000000000 */
[----:B0-----:R0:W1:Y:S01]  /*0330*/  SYNCS.EXCH.64 URZ, [UR7], UR4 ;  /* 0x00000004073f75b2 */ /* 0x0010620008000100 */
[----:B------:R0:W2:Y:S01]  /*0340*/  SYNCS.EXCH.64 URZ, [UR7+0xb0], UR8 ;  /* 0x0000b008073f75b2 */ /* 0x0000a20008000100 */
[----:B------:R0:W3:Y:S01]  /*0350*/  SYNCS.EXCH.64 URZ, [UR7+0x8], UR4 ;  /* 0x00000804073f75b2 */ /* 0x0000e20008000100 */
[----:B------:R0:W4:Y:S01]  /*0360*/  SYNCS.EXCH.64 URZ, [UR7+0xb8], UR8 ;  /* 0x0000b808073f75b2 */ /* 0x0001220008000100 */
[----:B------:R0:W0:Y:S01]  /*0370*/  SYNCS.EXCH.64 URZ, [UR7+0x10], UR4 ;  /* 0x00001004073f75b2 */ /* 0x0000220008000100 */
        /* <DEDUP_REMOVED lines=39> */
[----:B-1234-:R-:W-:Y:S01]  /*05f0*/  NOP ;  /* 0x0000000000007918 */ /* 0x01efe20000000000 */
.L_x_3:
[----:B0-----:R-:W-:Y:S05]  /*0600*/  BSYNC B0 ;  /* 0x0000000000007941 */ /* 0x001fea0003800000 */
.L_x_2:
[----:B------:R-:W-:Y:S01]  /*0610*/  SHF.R.S32.HI R3, RZ, 0x1f, R2 ;  /* 0x0000001fff037819 */ /* 0x000fe20000011402 */
[----:B------:R-:W0:Y:S01]  /*0620*/  SHFL.IDX PT, R7, R0, RZ, 0x1f ;  /* 0x00001fff00077589 */ /* 0x000e2200000e0000 */
[----:B------:R-:W1:Y:S01]  /*0630*/  S2UR UR15, SR_CTAID.X ;  /* 0x00000000000f79c3 */ /* 0x000e620000002500 */
[----:B------:R-:W-:Y:S02]  /*0640*/  ELECT P0, URZ, PT ;  /* 0x00000000003f782f */ /* 0x000fe40003800000 */
[----:B------:R-:W-:Y:S01]  /*0650*/  LEA.HI R3, R3, R2, RZ, 0x7 ;  /* 0x0000000203037211 */ /* 0x000fe200078f38ff */
[----:B------:R1:W2:Y:S01]  /*0660*/  SHFL.IDX PT, R10, R0, RZ, 0x1f ;  /* 0x00001fff000a7589 */ /* 0x0002a200000e0000 */
[----:B------:R-:W-:Y:S01]  /*0670*/  SHF.R.S32.HI R9, RZ, 0x1f, R6 ;  /* 0x0000001fff097819 */ /* 0x000fe20000011406 */
[----:B------:R-:W-:Y:S01]  /*0680*/  ULDC UR4, c[0x0][0x150] ;  /* 0x0000540000047ab9 */ /* 0x000fe20000000800 */
[----:B------:R-:W-:Y:S02]  /*0690*/  LOP3.LUT R3, R3, 0xffffff80, RZ, 0xc0, !PT ;  /* 0xffffff8003037812 */ /* 0x000fe400078ec0ff */
[----:B------:R-:W-:-:S02]  /*06a0*/  ELECT P1, URZ, PT ;  /* 0x00000000003f782f */ /* 0x000fc40003820000 */
[----:B------:R-:W-:Y:S01]  /*06b0*/  LEA.HI R9, R9, R6, RZ, 0x2 ;  /* 0x0000000609097211 */ /* 0x000fe200078f10ff */
[----:B------:R-:W3:Y:S01]  /*06c0*/  LDC R13, c[0x0][0x144] ;  /* 0x00005100ff0d7b82 */ /* 0x000ee20000000800 */
[----:B------:R-:W-:Y:S01]  /*06d0*/  UMOV UR9, 0x80 ;  /* 0x0000008000097882 */ /* 0x000fe20000000000 */
[----:B------:R-:W-:Y:S01]  /*06e0*/  IMAD.IADD R3, R2, 0x1, -R3 ;  /* 0x0000000102037824 */ /* 0x000fe200078e0a03 */
[----:B------:R-:W-:Y:S01]  /*06f0*/  LOP3.LUT R9, R9, 0x3ffffffc, RZ, 0xc0, !PT ;  /* 0x3ffffffc09097812 */ /* 0x000fe200078ec0ff */
[----:B------:R-:W-:Y:S01]  /*0700*/  NOP ;  /* 0x0000000000007918 */ /* 0x000fe20000000000 */
[----:B------:R-:W-:Y:S01]  /*0710*/  NOP ;  /* 0x0000000000007918 */ /* 0x000fe20000000000 */
[----:B------:R-:W-:Y:S02]  /*0720*/  ISETP.NE.AND P3, PT, RZ, UR14, PT ;  /* 0x0000000eff007c0c */ /* 0x000fe4000bf65270 */
[----:B------:R-:W-:Y:S01]  /*0730*/  SHF.R.S32.HI R12, RZ, 0x1f, R3 ;  /* 0x0000001fff0c7819 */ /* 0x000fe20000011403 */
[----:B------:R-:W-:Y:S01]  /*0740*/  IMAD.IADD R9, R6, 0x1, -R9 ;  /* 0x0000000106097824 */ /* 0x000fe200078e0a09 */
[----:B------:R-:W4:Y:S01]  /*0750*/  LDC R15, c[0x0][0x148] ;  /* 0x00005200ff0f7b82 */ /* 0x000f220000000800 */
[----:B------:R-:W5:Y:S01]  /*0760*/  SHFL.IDX PT, R6, R5, RZ, 0x1f ;  /* 0x00001fff05067589 */ /* 0x000f6200000e0000 */
[----:B------:R-:W-:-:S02]  /*0770*/  LEA.HI R4, R12, R3, RZ, 0x3 ;  /* 0x000000030c047211 */ /* 0x000fc400078f18ff */
[----:B0-----:R-:W-:Y:S02]  /*0780*/  ISETP.NE.OR P0, PT, R7, RZ, !P0 ;  /* 0x000000ff0700720c */ /* 0x001fe40004705670 */
[--C-:B------:R-:W-:Y:S02]  /*0790*/  SHF.R.S32.HI R7, RZ, 0x3, R4.reuse ;  /* 0x00000003ff077819 */ /* 0x100fe40000011404 */
[----:B------:R-:W-:Y:S02]  /*07a0*/  SHF.R.S32.HI R8, RZ, 0x1f, R4 ;  /* 0x0000001fff087819 */ /* 0x000fe40000011404 */
[----:B------:R-:W0:Y:S01]  /*07b0*/  S2R R4, SR_CTAID.Y ;  /* 0x0000000000047919 */ /* 0x000e220000002600 */
[----:B-1----:R-:W-:Y:S02]  /*07c0*/  I2FP.F32.U32 R0, UR15 ;  /* 0x0000000f00007c45 */ /* 0x002fe40008201000 */
[----:B------:R-:W-:Y:S02]  /*07d0*/  LEA.HI R8, R8, R7, RZ, 0x2 ;  /* 0x0000000708087211 */ /* 0x000fe400078f10ff */
[----:B--2---:R-:W-:Y:S01]  /*07e0*/  ISETP.NE.OR P1, PT, R10, RZ, !P1 ;  /* 0x000000ff0a00720c */ /* 0x004fe20004f25670 */
[----:B------:R-:W-:Y:S01]  /*07f0*/  FMUL R11, R0, UR4 ;  /* 0x00000004000b7c20 */ /* 0x000fe20008400000 */
[----:B------:R-:W-:Y:S01]  /*0800*/  LOP3.LUT R8, R8, 0xfffffffc, RZ, 0xc0, !PT ;  /* 0xfffffffc08087812 */ /* 0x000fe200078ec0ff */
[----:B------:R-:W-:Y:S01]  /*0810*/  VOTEU.ALL UP0, P0 ;  /* 0x00000000003f7886 */ /* 0x000fe20000000000 */
[----:B------:R-:W-:-:S03]  /*0820*/  ULDC UR4, c[0x0][0x154] ;  /* 0x0000550000047ab9 */ /* 0x000fc60000000800 */
[----:B------:R-:W-:Y:S01]  /*0830*/  IMAD.IADD R8, R7, 0x1, -R8 ;  /* 0x0000000107087824 */ /* 0x000fe200078e0a08 */
[----:B------:R-:W1:Y:S01]  /*0840*/  F2I.U32.TRUNC.NTZ R11, R11 ;  /* 0x0000000b000b7305 */ /* 0x000e62000020f000 */
[----:B------:R-:W2:Y:S01]  /*0850*/  @!UP0 S2UR UR8, SR_CgaCtaId ;  /* 0x00000000000889c3 */ /* 0x000ea20000008800 */
[----:B------:R-:W-:Y:S01]  /*0860*/  @!UP0 UMOV UR7, 0x400 ;  /* 0x0000040000078882 */ /* 0x000fe20000000000 */
[----:B------:R-:W-:Y:S01]  /*0870*/  IMAD R8, R9, 0x4, R8 ;  /* 0x0000000409087824 */ /* 0x000fe200078e0208 */
[----:B-----5:R-:W-:Y:S01]  /*0880*/  R2UR UR17, R6 ;  /* 0x00000000061172ca */ /* 0x020fe200000e0000 */
[----:B------:R-:W-:Y:S01]  /*0890*/  VOTEU.ALL UP1, P1 ;  /* 0x00000000003f7886 */ /* 0x000fe20000820000 */
[----:B------:R-:W-:Y:S01]  /*08a0*/  VOTEU.ALL UP2, P1 ;  /* 0x00000000003f7886 */ /* 0x000fe20000840000 */
[C---:B------:R-:W-:Y:S01]  /*08b0*/  IMAD.SHL.U32 R7, R8.reuse, 0x4, RZ ;  /* 0x0000000408077824 */ /* 0x040fe200078e00ff */
[----:B------:R-:W-:Y:S01]  /*08c0*/  LEA.HI R0, R8, R8, RZ, 0x1 ;  /* 0x0000000808007211 */ /* 0x000fe200078f08ff */
[----:B------:R-:W-:Y:S01]  /*08d0*/  VOTEU.ALL UP3, P1 ;  /* 0x00000000003f7886 */ /* 0x000fe20000860000 */
[----:B------:R-:W5:Y:S01]  /*08e0*/  @!UP1 S2UR UR11, SR_CgaCtaId ;  /* 0x00000000000b99c3 */ /* 0x000f620000008800 */
[----:B------:R-:W-:Y:S01]  /*08f0*/  @!UP1 UMOV UR10, 0x400 ;  /* 0x00000400000a9882 */ /* 0x000fe20000000000 */
[----:B------:R-:W-:Y:S01]  /*0900*/  LOP3.LUT R9, R0, 0xfffffffe, RZ, 0xc0, !PT ;  /* 0xfffffffe00097812 */ /* 0x000fe200078ec0ff */
[----:B------:R-:W-:Y:S01]  /*0910*/  VOTEU.ALL UP4, P1 ;  /* 0x00000000003f7886 */ /* 0x000fe20000880000 */
[C---:B------:R-:W-:Y:S01]  /*0920*/  LOP3.LUT R17, R8.reuse, 0xc, R7, 0x78, !PT ;  /* 0x0000000c08117812 */ /* 0x040fe200078e7807 */
[----:B-1----:R-:W-:Y:S01]  /*0930*/  IMAD.MOV R14, RZ, RZ, -R11 ;  /* 0x000000ffff0e7224 */ /* 0x002fe200078e0a0b */
[----:B------:R-:W-:Y:S01]  /*0940*/  VOTEU.ALL UP5, P1 ;  /* 0x00000000003f7886 */ /* 0x000fe200008a0000 */
[----:B------:R-:W-:Y:S01]  /*0950*/  IMAD.IADD R9, R8, 0x1, -R9 ;  /* 0x0000000108097824 */ /* 0x000fe200078e0a09 */
[----:B0-----:R-:W-:Y:S01]  /*0960*/  I2FP.F32.U32 R0, R4 ;  /* 0x0000000400007245 */ /* 0x001fe20000201000 */
[----:B---3--:R-:W-:Y:S01]  /*0970*/  IMAD R14, R13, R14, UR15 ;  /* 0x0000000f0d0e7e24 */ /* 0x008fe2000f8e020e */
[----:B------:R-:W0:Y:S01]  /*0980*/  LDC R8, c[0x0][0x140] ;  /* 0x00005000ff087b82 */ /* 0x000e220000000800 */
[----:B------:R1:W-:Y:S02]  /*0990*/  STL [R1+0x80], R17 ;  /* 0x0000801101007387 */ /* 0x0003e40000100800 */
[----:B------:R-:W-:Y:S01]  /*09a0*/  FMUL R0, R0, UR4 ;  /* 0x0000000400007c20 */ /* 0x000fe20008400000 */
[----:B------:R-:W-:Y:S01]  /*09b0*/  ISETP.NE.AND P2, PT, R9, R14, PT ;  /* 0x0000000e0900720c */ /* 0x000fe20003f45270 */
[----:B------:R-:W-:Y:S01]  /*09c0*/  UMOV UR4, 0x20 ;  /* 0x0000002000047882 */ /* 0x000fe20000000000 */
[----:B--2---:R-:W-:-:S02]  /*09d0*/  @!UP0 ULEA UR7, UR8, UR7, 0x18 ;  /* 0x0000000708078291 */ /* 0x004fc4000f8ec03f */
[----:B------:R-:W-:-:S04]  /*09e0*/  @!UP0 UIADD3 UR4, -UR4, 0x100000, URZ ;  /* 0x0010000004048890 */ /* 0x000fc8000fffe13f */
[----:B------:R-:W-:Y:S02]  /*09f0*/  @!UP0 USHF.L.U32 UR5, UR4, 0xb, URZ ;  /* 0x0000000b04058899 */ /* 0x000fe4000800063f */
[----:B------:R-:W-:Y:S01]  /*0a00*/  @!UP0 USHF.L.U32 UR4, UR4, 0x1, URZ ;  /* 0x0000000104048899 */ /* 0x000fe2000800063f */
[----:B------:R-:W2:Y:S01]  /*0a10*/  F2I.U32.TRUNC.NTZ R0, R0 ;  /* 0x0000000000007305 */ /* 0x000ea2000020f000 */
[----:B------:R-:W-:-:S04]  /*0a20*/  @!UP1 UIADD3 UR8, -UR9, 0x100000, URZ ;  /* 0x0010000009089890 */ /* 0x000fc8000fffe13f */
[----:B------:R-:W-:Y:S02]  /*0a30*/  @!UP1 USHF.L.U32 UR9, UR8, 0xb, URZ ;  /* 0x0000000b08099899 */ /* 0x000fe4000800063f */
[----:B------:R-:W-:Y:S01]  /*0a40*/  @!UP1 USHF.L.U32 UR8, UR8, 0x1, URZ ;  /* 0x0000000108089899 */ /* 0x000fe2000800063f */
[----:B------:R-:W-:Y:S01]  /*0a50*/  VOTEU.ALL UP0, P0 ;  /* 0x00000000003f7886 */ /* 0x000fe20000000000 */
[----:B-----5:R-:W-:Y:S01]  /*0a60*/  @!UP1 ULEA UR10, UR11, UR10, 0x18 ;  /* 0x0000000a0b0a9291 */ /* 0x020fe2000f8ec03f */
[----:B------:R-:W-:Y:S01]  /*0a70*/  VOTEU.ALL UP1, P0 ;  /* 0x00000000003f7886 */ /* 0x000fe20000020000 */
[----:B------:R-:W-:-:S04]  /*0a80*/  LOP3.LUT P0, RZ, R3, 0x7, RZ, 0xc0, !PT ;  /* 0x0000000703ff7812 */ /* 0x000fc8000780c0ff */
[C---:B------:R-:W-:Y:S01]  /*0a90*/  ISETP.LT.U32.AND P0, PT, R17.reuse, 0x4, !P0 ;  /* 0x000000041100780c */ /* 0x040fe20004701070 */
[----:B------:R-:W3:Y:S02]  /*0aa0*/  FENCE.VIEW.ASYNC.S ;  /* 0x00000000000073c6 */ /* 0x000ee40000000000 */
[----:B---3--:R1:W3:Y:S01]  /*0ab0*/  @!UP0 SYNCS.EXCH.64 URZ, [UR7+0x190], UR4 ;  /* 0x00019004073f85b2 */ /* 0x0082e20008000100 */
[----:B--2---:R-:W-:Y:S01]  /*0ac0*/  IMAD.MOV R16, RZ, RZ, -R0 ;  /* 0x000000ffff107224 */ /* 0x004fe200078e0a00 */
[----:B------:R-:W-:Y:S02]  /*0ad0*/  @P2 LEA.HI R0, R17, R17, RZ, 0x1 ;  /* 0x0000001111002211 */ /* 0x000fe400078f08ff */
[----:B0-----:R-:W-:Y:S01]  /*0ae0*/  ISETP.EQ.U32.AND P1, PT, R8, 0x1, PT ;  /* 0x000000010800780c */ /* 0x001fe20003f22070 */
[----:B----4-:R-:W-:Y:S01]  /*0af0*/  IMAD R7, R15, R16, R4 ;  /* 0x000000100f077224 */ /* 0x010fe200078e0204 */
[----:B------:R-:W-:-:S04]  /*0b00*/  @P2 SHF.R.S32.HI R0, RZ, 0x1, R0 ;  /* 0x00000001ff002819 */ /* 0x000fc80000011400 */
[----:B------:R-:W-:Y:S01]  /*0b10*/  @P2 ISETP.NE.AND P4, PT, R0, R7, PT ;  /* 0x000000070000220c */ /* 0x000fe20003f85270 */
[----:B------:R-:W-:Y:S01]  /*0b20*/  IMAD.MOV.U32 R0, RZ, RZ, 0x1 ;  /* 0x00000001ff007424 */ /* 0x000fe200078e00ff */
[----:B------:R-:W-:Y:S02]  /*0b30*/  SEL R7, RZ, 0x1, !P0 ;  /* 0x00000001ff077807 */ /* 0x000fe40004000000 */
[----:B------:R-:W-:Y:S01]  /*0b40*/  @P2 SEL R0, RZ, 0x1, P4 ;  /* 0x00000001ff002807 */ /* 0x000fe20002000000 */
[----:B------:R1:W0:Y:S01]  /*0b50*/  @!UP1 SYNCS.EXCH.64 URZ, [UR7+0x198], UR4 ;  /* 0x00019804073f95b2 */ /* 0x0002220008000100 */
[----:B------:R-:W-:Y:S02]  /*0b60*/  NOP ;  /* 0x0000000000007918 */ /* 0x000fe40000000000 */
[----:B------:R-:W-:-:S05]  /*0b70*/  LOP3.LUT R0, R0, R7, RZ, 0xc0, !PT ;  /* 0x0000000700007212 */ /* 0x000fca00078ec0ff */
[----:B------:R1:W-:Y:S01]  /*0b80*/  STL [R1+0x78], R0 ;  /* 0x0000780001007387 */ /* 0x0003e20000100800 */
[----:B------:R1:W2:Y:S01]  /*0b90*/  @!UP2 SYNCS.EXCH.64 URZ, [UR10+0x170], UR8 ;  /* 0x000170080a3fa5b2 */ /* 0x0002a20008000100 */
[----:B------:R1:W4:Y:S01]  /*0ba0*/  @!UP3 SYNCS.EXCH.64 URZ, [UR10+0x178], UR8 ;  /* 0x000178080a3fb5b2 */ /* 0x0003220008000100 */
[----:B------:R1:W0:Y:S01]  /*0bb0*/  @!UP4 SYNCS.EXCH.64 URZ, [UR10+0x180], UR8 ;  /* 0x000180080a3fc5b2 */ /* 0x0002220008000100 */
[----:B------:R1:W0:Y:S01]  /*0bc0*/  @!UP5 SYNCS.EXCH.64 URZ, [UR10+0x188], UR8 ;  /* 0x000188080a3fd5b2 */ /* 0x0002220008000100 */
[----:B------:R-:W-:Y:S01]  /*0bd0*/  NOP ;  /* 0x0000000000007918 */ /* 0x000fe20000000000 */
[----:B---3--:R-:W-:Y:S05]  /*0be0*/  @!P1 BRA `(.L_x_4) ;  /* 0x0000000000089947 */ /* 0x008fea0003800000 */
[----:B0-2-4-:R-:W-:Y:S01]  /*0bf0*/  UCGABAR_ARV ;  /* 0x00000000000079c7 */ /* 0x015fe20008000000 */
[----:B------:R-:W-:Y:S05]  /*0c00*/  BRA `(.L_x_5) ;  /* 0x0000000000047947 */ /* 0x000fea0003800000 */
.L_x_4:
[----:B0-2-4-:R-:W-:Y:S01]  /*0c10*/  NOP ;  /* 0x0000000000007918 */ /* 0x015fe20000000000 */
.L_x_5:
[----:B-1----:R-:W-:Y:S01]  /*0c20*/  ULDC.64 UR4, c[0x0][0x598] ;  /* 0x0001660000047ab9 */ /* 0x002fe20000000a00 */
[----:B------:R-:W-:Y:S01]  /*0c30*/  ULDC.64 UR20, c[0x0][0x208] ;  /* 0x0000820000147ab9 */ /* 0x000fe20000000a00 */
[----:B------:R-:W-:-:S04]  /*0c40*/  ISETP.NE.U32.AND P0, PT, RZ, UR4, PT ;  /* 0x00000004ff007c0c */ /* 0x000fc8000bf05070 */
[----:B------:R-:W-:-:S13]  /*0c50*/  ISETP.NE.AND.EX P0, PT, RZ, UR5, PT, P0 ;  /* 0x00000005ff007c0c */ /* 0x000fda000bf05300 */
[----:B------:R-:W-:Y:S05]  /*0c60*/  @!P0 BRA `(.L_x_6) ;  /* 0x0000000000208947 */ /* 0x000fea0003800000 */
[----:B------:R-:W0:Y:S02]  /*0c70*/  LDC.64 R6, c[0x0][0x598] ;  /* 0x00016600ff067b82 */ /* 0x000e240000000a00 */
[----:B0-----:R-:W2:Y:S02]  /*0c80*/  LDG.E.64 R6, desc[UR20][R6.64] ;  /* 0x0000001406067981 */ /* 0x001ea4000c1e1b00 */
[----:B--2---:R-:W-:-:S04]  /*0c90*/  ISETP.NE.U32.AND P0, PT, R6, RZ, PT ;  /* 0x000000ff0600720c */ /* 0x004fc80003f05070 */
[----:B------:R-:W-:-:S13]  /*0ca0*/  ISETP.NE.AND.EX P0, PT, R7, RZ, PT, P0 ;  /* 0x000000ff0700720c */ /* 0x000fda0003f05300 */
[----:B------:R-:W-:Y:S05]  /*0cb0*/  @!P0 BRA `(.L_x_6) ;  /* 0x00000000000c8947 */ /* 0x000fea0003800000 */
[----:B------:R-:W2:Y:S02]  /*0cc0*/  LD.E R6, desc[UR20][R6.64] ;  /* 0x0000001406067980 */ /* 0x000ea4000c101900 */
[----:B--2---:R-:W-:Y:S01]  /*0cd0*/  R2UR UR25, R6 ;  /* 0x00000000061972ca */ /* 0x004fe200000e0000 */
[----:B------:R-:W-:-:S14]  /*0ce0*/  BRA `(.L_x_7) ;  /* 0x0000000000247947 */ /* 0x000fdc0003800000 */
.L_x_6:
[----:B------:R-:W-:Y:S02]  /*0cf0*/  ULDC.64 UR4, c[0x0][0x588] ;  /* 0x0001620000047ab9 */ /* 0x000fe40000000a00 */
[----:B------:R-:W-:-:S04]  /*0d00*/  ISETP.NE.U32.AND P0, PT, RZ, UR4, PT ;  /* 0x00000004ff007c0c */ /* 0x000fc8000bf05070 */
[----:B------:R-:W-:-:S13]  /*0d10*/  ISETP.NE.AND.EX P0, PT, RZ, UR5, PT, P0 ;  /* 0x00000005ff007c0c */ /* 0x000fda000bf05300 */
[----:B------:R-:W-:Y:S05]  /*0d20*/  @!P0 BRA `(.L_x_8) ;  /* 0x0000000000108947 */ /* 0x000fea0003800000 */
[----:B------:R-:W0:Y:S02]  /*0d30*/  LDC.64 R6, c[0x0][0x588] ;  /* 0x00016200ff067b82 */ /* 0x000e240000000a00 */
[----:B0-----:R-:W2:Y:S02]  /*0d40*/  LDG.E R6, desc[UR20][R6.64] ;  /* 0x0000001406067981 */ /* 0x001ea4000c1e1900 */
[----:B--2---:R-:W-:Y:S01]  /*0d50*/  R2UR UR25, R6 ;  /* 0x00000000061972ca */ /* 0x004fe200000e0000 */
[----:B------:R-:W-:-:S14]  /*0d60*/  BRA `(.L_x_7) ;  /* 0x0000000000047947 */ /* 0x000fdc0003800000 */
.L_x_8:
[----:B------:R-:W-:-:S05]  /*0d70*/  ULDC UR25, c[0x0][0x580] ;  /* 0x0001600000197ab9 */ /* 0x000fca0000000800 */
.L_x_7:
[----:B------:R-:W-:Y:S02]  /*0d80*/  ULDC.64 UR4, c[0x0][0x5a0] ;  /* 0x0001680000047ab9 */ /* 0x000fe40000000a00 */
        /* <DEDUP_REMOVED lines=11> */
.L_x_9:
        /* <DEDUP_REMOVED lines=8> */
.L_x_11:
[----:B------:R-:W-:-:S05]  /*0ec0*/  ULDC UR26, c[0x0][0x584] ;  /* 0x00016100001a7ab9 */ /* 0x000fca0000000800 */
.L_x_10:
[----:B------:R-:W0:Y:S01]  /*0ed0*/  LDC R0, c[0x0][0x65c] ;  /* 0x00019700ff007b82 */ /* 0x000e220000000800 */
[----:B------:R-:W-:Y:S01]  /*0ee0*/  IMAD.U32 R6, RZ, RZ, UR15 ;  /* 0x0000000fff067e24 */ /* 0x000fe2000f8e00ff */
[----:B------:R-:W-:Y:S01]  /*0ef0*/  UISETP.NE.AND UP0, UPT, UR14, 0x2, UPT ;  /* 0x000000020e00788c */ /* 0x000fe2000bf05270 */
[----:B------:R-:W-:Y:S01]  /*0f00*/  IMAD.MOV.U32 R7, RZ, RZ, RZ ;  /* 0x000000ffff077224 */ /* 0x000fe200078e00ff */
[----:B------:R-:W-:Y:S01]  /*0f10*/  ULDC UR7, c[0x0][0x28c] ;  /* 0x0000a30000077ab9 */ /* 0x000fe20000000800 */
[----:B------:R-:W-:Y:S01]  /*0f20*/  UMOV UR5, URZ ;  /* 0x0000003f00057c82 */ /* 0x000fe20008000000 */
[----:B------:R-:W-:Y:S02]  /*0f30*/  UIADD3 UR7, UR7, 0x1f, URZ ;  /* 0x0000001f07077890 */ /* 0x000fe4000fffe03f */
[----:B------:R-:W-:Y:S01]  /*0f40*/  PLOP3.LUT P0, PT, PT, PT, UP0, 0x80, 0x0 ;  /* 0x000000000000781c */ /* 0x000fe20003f0f008 */
[----:B------:R-:W-:Y:S01]  /*0f50*/  UMOV UR4, URZ ;  /* 0x0000003f00047c82 */ /* 0x000fe20008000000 */
[----:B------:R-:W-:Y:S01]  /*0f60*/  USHF.R.S32.HI UR10, URZ, 0x1f, UR7 ;  /* 0x0000001f3f0a7899 */ /* 0x000fe20008011407 */
[----:B------:R-:W-:-:S03]  /*0f70*/  ULDC.64 UR18, c[0x0][0x650] ;  /* 0x0001940000127ab9 */ /* 0x000fc60000000a00 */
[----:B------:R-:W-:-:S04]  /*0f80*/  ULEA.HI UR10, UR10, UR7, URZ, 0x5 ;  /* 0x000000070a0a7291 */ /* 0x000fc8000f8f283f */
[----:B------:R-:W-:Y:S01]  /*0f90*/  USHF.R.S32.HI UR14, URZ, 0x5, UR10 ;  /* 0x000000053f0e7899 */ /* 0x000fe2000801140a */
[----:B0-----:R-:W-:-:S13]  /*0fa0*/  ISETP.NE.AND P2, PT, R0, 0x1, PT ;  /* 0x000000010000780c */ /* 0x001fda0003f45270 */
[----:B------:R-:W0:Y:S01]  /*0fb0*/  @P2 LDC R9, c[0x0][0x10] ;  /* 0x00000400ff092b82 */ /* 0x000e220000000800 */
[----:B------:R-:W-:-:S07]  /*0fc0*/  @P2 IMAD.MOV.U32 R5, RZ, RZ, RZ ;  /* 0x000000ffff052224 */ /* 0x000fce00078e00ff */
[----:B------:R-:W1:Y:S01]  /*0fd0*/  @!P2 LDC R11, c[0x0][0xc] ;  /* 0x00000300ff0bab82 */ /* 0x000e620000000800 */
[----:B------:R-:W-:Y:S01]  /*0fe0*/  ULDC UR8, c[0x0][0xc] ;  /* 0x0000030000087ab9 */ /* 0x000fe20000000800 */
[----:B------:R-:W-:Y:S01]  /*0ff0*/  ULDC UR9, c[0x0][0x10] ;  /* 0x0000040000097ab9 */ /* 0x000fe20000000800 */
[----:B------:R-:W-:Y:S01]  /*1000*/  ULDC UR7, c[0x0][0x14] ;  /* 0x0000050000077ab9 */ /* 0x000fe20000000800 */
[----:B------:R-:W-:-:S04]  /*1010*/  UIMAD.WIDE.U32 UR8, UR8, UR9, URZ ;  /* 0x00000009080872a5 */ /* 0x000fc8000f8e003f */
[----:B------:R-:W-:Y:S01]  /*1020*/  UIMAD.WIDE.U32 UR22, UR8, UR7, URZ ;  /* 0x00000007081672a5 */ /* 0x000fe2000f8e003f */
[----:B0-----:R-:W-:Y:S01]  /*1030*/  @P2 IMAD.WIDE.U32 R8, R9, UR15, R4 ;  /* 0x0000000f09082c25 */ /* 0x001fe2000f8e0004 */
[----:B------:R-:W-:-:S03]  /*1040*/  UIMAD UR15, UR9, UR7, URZ ;  /* 0x00000007090f72a4 */ /* 0x000fc6000f8e023f */
[----:B------:R-:W-:Y:S01]  /*1050*/  @P2 IMAD.MOV.U32 R13, RZ, RZ, R8 ;  /* 0x000000ffff0d2224 */ /* 0x000fe200078e0008 */
[----:B------:R-:W-:Y:S01]  /*1060*/  UIADD3 UR15, UR23, UR15, URZ ;  /* 0x0000000f170f7290 */ /* 0x000fe2000fffe03f */
[----:B-1----:R-:W-:-:S04]  /*1070*/  @!P2 IMAD.WIDE.U32 R6, R4, R11, R6 ;  /* 0x0000000b0406a225 */ /* 0x002fc800078e0006 */
[----:B------:R-:W-:Y:S02]  /*1080*/  @P2 IMAD.MOV.U32 R11, RZ, RZ, RZ ;  /* 0x000000ffff0b2224 */ /* 0x000fe400078e00ff */
[----:B------:R-:W-:Y:S02]  /*1090*/  @!P2 IMAD.MOV.U32 R13, RZ, RZ, R6 ;  /* 0x000000ffff0da224 */ /* 0x000fe400078e0006 */
[----:B------:R-:W-:Y:S02]  /*10a0*/  @P2 IMAD.IADD R10, R9, 0x1, R11 ;  /* 0x00000001090a2824 */ /* 0x000fe400078e020b */
[----:B------:R-:W-:Y:S01]  /*10b0*/  @!P2 IMAD.MOV.U32 R10, RZ, RZ, R7 ;  /* 0x000000ffff0aa224 */ /* 0x000fe200078e0007 */
[----:B------:R0:W-:Y:S01]  /*10c0*/  STL [R1+0x88], R13 ;  /* 0x0000880d01007387 */ /* 0x0001e20000100800 */
[----:B------:R-:W-:Y:S02]  /*10d0*/  IMAD.MOV.U32 R17, RZ, RZ, R13 ;  /* 0x000000ffff117224 */ /* 0x000fe400078e000d */
[----:B------:R-:W-:Y:S01]  /*10e0*/  IMAD.MOV.U32 R22, RZ, RZ, R10 ;  /* 0x000000ffff167224 */ /* 0x000fe200078e000a */
[----:B------:R0:W-:Y:S01]  /*10f0*/  STL [R1+0x84], R10 ;  /* 0x0000840a01007387 */ /* 0x0001e20000100800 */
[----:B------:R-:W-:Y:S05]  /*1100*/  @P0 BRA `(.L_x_12) ;  /* 0x0000000000280947 */ /* 0x000fea0003800000 */
[----:B------:R-:W-:Y:S01]  /*1110*/  IADD3 R17, P0, R17, UR22, RZ ;  /* 0x0000001611117c10 */ /* 0x000fe2000ff1e0ff */
[----:B------:R-:W-:Y:S02]  /*1120*/  UISETP.GE.U32.AND UP0, UPT, UR14, 0x16, UPT ;  /* 0x000000160e00788c */ /* 0x000fe4000bf06070 */
[----:B------:R-:W-:Y:S01]  /*1130*/  UIMAD.WIDE.U32 UR4, UR14, -0x45d1745d, URZ ;  /* 0xba2e8ba30e0478a5 */ /* 0x000fe2000f8e003f */
[----:B------:R-:W-:Y:S01]  /*1140*/  IADD3.X R22, R22, UR15, RZ, P0, !PT ;  /* 0x0000000f16167c10 */ /* 0x000fe200087fe4ff */
[----:B------:R1:W-:Y:S02]  /*1150*/  STL [R1+0x88], R17 ;  /* 0x0000881101007387 */ /* 0x0003e40000100800 */
[----:B------:R-:W-:Y:S02]  /*1160*/  USHF.R.U32.HI UR5, URZ, 0x4, UR5 ;  /* 0x000000043f057899 */ /* 0x000fe40008011605 */
[----:B------:R1:W-:Y:S01]  /*1170*/  STL [R1+0x84], R22 ;  /* 0x0000841601007387 */ /* 0x0003e20000100800 */
[----:B------:R-:W-:-:S02]  /*1180*/  UMOV UR4, URZ ;  /* 0x0000003f00047c82 */ /* 0x000fc40008000000 */
[----:B------:R-:W-:Y:S02]  /*1190*/  @UP0 ULOP3.LUT UR4, UR5, 0x1, URZ, 0xc0, !UPT ;  /* 0x0000000105040892 */ /* 0x000fe4000f8ec03f */
[----:B------:R-:W-:-:S12]  /*11a0*/  UIMAD UR5, UR5, -0x16, UR14 ;  /* 0xffffffea050578a4 */ /* 0x000fd8000f8e020e */
.L_x_12:
[----:B------:R-:W-:Y:S01]  /*11b0*/  IMAD.MOV.U32 R8, RZ, RZ, -0x1 ;  /* 0xffffffffff087424 */ /* 0x000fe200078e00ff */
[----:B------:R-:W-:Y:S01]  /*11c0*/  ISETP.GE.U32.AND P0, PT, R17, UR18, PT ;  /* 0x0000001211007c0c */ /* 0x000fe2000bf06070 */
[----:B------:R-:W-:Y:S01]  /*11d0*/  IMAD.MOV.U32 R6, RZ, RZ, -0x1 ;  /* 0xffffffffff067424 */ /* 0x000fe200078e00ff */
[----:B------:R-:W-:Y:S01]  /*11e0*/  PRMT R0, RZ, 0x7610, R0 ;  /* 0x00007610ff007816 */ /* 0x000fe20000000000 */
[----:B------:R-:W-:Y:S01]  /*11f0*/  IMAD.MOV.U32 R7, RZ, RZ, -0x1 ;  /* 0xffffffffff077424 */ /* 0x000fe200078e00ff */
[----:B------:R2:W-:Y:S01]  /*1200*/  STL [R1+0x8c], R8 ;  /* 0x00008c0801007387 */ /* 0x0005e20000100800 */
[----:B------:R-:W-:-:S03]  /*1210*/  ISETP.GE.U32.AND.EX P0, PT, R22, UR19, PT, P0 ;  /* 0x0000001316007c0c */ /* 0x000fc6000bf06100 */
[----:B------:R2:W-:Y:S04]  /*1220*/  STL [R1+0x7c], R6 ;  /* 0x00007c0601007387 */ /* 0x0005e80000100800 */
[----:B------:R2:W-:Y:S06]  /*1230*/  STL [R1+0x90], R7 ;  /* 0x0000900701007387 */ /* 0x0005ec0000100800 */
[----:B------:R-:W-:Y:S05]  /*1240*/  @P0 BRA `(.L_x_13) ;  /* 0x0000000400380947 */ /* 0x000fea0003800000 */
[----:B------:R-:W3:Y:S01]  /*1250*/  LDC.64 R18, c[0x0][0x628] ;  /* 0x00018a00ff127b82 */ /* 0x000ee20000000a00 */
[----:B--2---:R-:W-:Y:S02]  /*1260*/  IMAD.MOV.U32 R6, RZ, RZ, R17 ;  /* 0x000000ffff067224 */ /* 0x004fe400078e0011 */
[----:B------:R-:W-:-:S05]  /*1270*/  IMAD.MOV.U32 R7, RZ, RZ, R22 ;  /* 0x000000ffff077224 */ /* 0x000fca00078e0016 */
[----:B------:R-:W2:Y:S08]  /*1280*/  LDC R0, c[0x0][0x630] ;  /* 0x00018c00ff007b82 */ /* 0x000eb00000000800 */
[----:B------:R-:W4:Y:S01]  /*1290*/  LDC.64 R20, c[0x0][0x620] ;  /* 0x00018800ff147b82 */ /* 0x000f220000000a00 */
[----:B---3--:R-:W-:-:S04]  /*12a0*/  ISETP.NE.U32.AND P0, PT, R18, RZ, PT ;  /* 0x000000ff1200720c */ /* 0x008fc80003f05070 */
[----:B------:R-:W-:-:S13]  /*12b0*/  ISETP.NE.AND.EX P0, PT, R19, RZ, PT, P0 ;  /* 0x000000ff1300720c */ /* 0x000fda0003f05300 */
[----:B--2-4-:R-:W-:Y:S05]  /*12c0*/  @!P0 BRA `(.L_x_14) ;  /* 0x0000000000288947 */ /* 0x014fea0003800000 */
[----:B------:R-:W2:Y:S02]  /*12d0*/  LDC R11, c[0x0][0x634] ;  /* 0x00018d00ff0b7b82 */ /* 0x000ea40000000800 */
[----:B--2---:R-:W-:-:S05]  /*12e0*/  IADD3 R11, P0, R17, R11, RZ ;  /* 0x0000000b110b7210 */ /* 0x004fca0007f1e0ff */
[----:B0-----:R-:W-:-:S04]  /*12f0*/  IMAD.X R13, RZ, RZ, R22, P0 ;  /* 0x000000ffff0d7224 */ /* 0x001fc800000e0616 */
[----:B------:R-:W-:-:S04]  /*1300*/  IMAD.WIDE.U32 R6, R13, R18, RZ ;  /* 0x000000120d067225 */ /* 0x000fc800078e00ff */
[----:B------:R-:W-:-:S04]  /*1310*/  IMAD.WIDE.U32 R8, P0, R11, R19, R6 ;  /* 0x000000130b087225 */ /* 0x000fc80007800006 */
[----:B------:R-:W-:-:S04]  /*1320*/  IMAD.WIDE.U32 R6, R11, R18, RZ ;  /* 0x000000120b067225 */ /* 0x000fc800078e00ff */
[----:B------:R-:W-:Y:S01]  /*1330*/  IMAD.X R11, RZ, RZ, RZ, P0 ;  /* 0x000000ffff0b7224 */ /* 0x000fe200000e06ff */
[----:B------:R-:W-:Y:S01]  /*1340*/  IADD3 RZ, P0, R7, R8, RZ ;  /* 0x0000000807ff7210 */ /* 0x000fe20007f1e0ff */
[----:B------:R-:W-:-:S04]  /*1350*/  IMAD.MOV.U32 R10, RZ, RZ, R9 ;  /* 0x000000ffff0a7224 */ /* 0x000fc800078e0009 */
[----:B------:R-:W-:-:S08]  /*1360*/  IMAD.WIDE.U32.X R6, R13, R19, R10, P0 ;  /* 0x000000130d067225 */ /* 0x000fd000000e040a */
.L_x_14:
[-CC-:B------:R-:W-:Y:S01]  /*1370*/  SHF.R.U64 R27, R6, R0.reuse, R7.reuse ;  /* 0x00000000061b7219 */ /* 0x180fe20000001207 */
[----:B------:R-:W2:Y:S01]  /*1380*/  LDC.64 R24, c[0x0][0x640] ;  /* 0x00019000ff187b82 */ /* 0x000ea20000000a00 */
[----:B------:R-:W-:Y:S01]  /*1390*/  SHF.R.U32.HI R0, RZ, R0, R7 ;  /* 0x00000000ff007219 */ /* 0x000fe20000011607 */
[----:B------:R-:W-:Y:S01]  /*13a0*/  IMAD.MOV.U32 R6, RZ, RZ, R17 ;  /* 0x000000ffff067224 */ /* 0x000fe200078e0011 */
[----:B------:R-:W-:-:S05]  /*13b0*/  IADD3 R9, P0, RZ, -R27, RZ ;  /* 0x8000001bff097210 */ /* 0x000fca0007f1e0ff */
[----:B------:R-:W3:Y:S01]  /*13c0*/  LDC R8, c[0x0][0x618] ;  /* 0x00018600ff087b82 */ /* 0x000ee20000000800 */
[----:B------:R-:W-:-:S04]  /*13d0*/  IMAD.X R7, RZ, RZ, ~R0, P0 ;  /* 0x000000ffff077224 */ /* 0x000fc800000e0e00 */
[-C--:B------:R-:W-:Y:S02]  /*13e0*/  IMAD R0, R7, R20.reuse, RZ ;  /* 0x0000001407007224 */ /* 0x080fe400078e02ff */
[----:B------:R-:W-:Y:S01]  /*13f0*/  IMAD.MOV.U32 R7, RZ, RZ, R22 ;  /* 0x000000ffff077224 */ /* 0x000fe200078e0016 */
[----:B------:R-:W4:Y:S01]  /*1400*/  LDC R11, c[0x0][0x608] ;  /* 0x00018200ff0b7b82 */ /* 0x000f220000000800 */
[----:B-1----:R-:W-:Y:S02]  /*1410*/  IMAD.MOV.U32 R22, RZ, RZ, 0x1 ;  /* 0x00000001ff167424 */ /* 0x002fe400078e00ff */
[----:B------:R-:W-:-:S04]  /*1420*/  IMAD.WIDE.U32 R6, R9, R20, R6 ;  /* 0x0000001409067225 */ /* 0x000fc800078e0006 */
[----:B------:R-:W-:Y:S01]  /*1430*/  IMAD R9, R9, R21, R0 ;  /* 0x0000001509097224 */ /* 0x000fe200078e0200 */
[----:B------:R-:W1:Y:S01]  /*1440*/  LDC R23, c[0x0][0x658] ;  /* 0x00019600ff177b82 */ /* 0x000e620000000800 */
[----:B--2---:R-:W-:Y:S01]  /*1450*/  ISETP.NE.U32.AND P0, PT, R24, RZ, PT ;  /* 0x000000ff1800720c */ /* 0x004fe20003f05070 */
[----:B------:R-:W-:Y:S02]  /*1460*/  IMAD.MOV.U32 R0, RZ, RZ, -0x1 ;  /* 0xffffffffff007424 */ /* 0x000fe400078e00ff */
[----:B------:R-:W-:Y:S01]  /*1470*/  IMAD.IADD R7, R7, 0x1, R9 ;  /* 0x0000000107077824 */ /* 0x000fe200078e0209 */
[----:B------:R-:W-:-:S03]  /*1480*/  ISETP.NE.AND.EX P0, PT, R25, RZ, PT, P0 ;  /* 0x000000ff1900720c */ /* 0x000fc60003f05300 */
[----:B------:R-:W2:Y:S01]  /*1490*/  LDC R21, c[0x0][0x600] ;  /* 0x00018000ff157b82 */ /* 0x000ea20000000800 */
[-CC-:B---3--:R-:W-:Y:S02]  /*14a0*/  SHF.R.U64 R19, R6, R8.reuse, R7.reuse ;  /* 0x0000000806137219 */ /* 0x188fe40000001207 */
[----:B------:R-:W-:-:S05]  /*14b0*/  SHF.R.U32.HI R6, RZ, R8, R7 ;  /* 0x00000008ff067219 */ /* 0x000fca0000011607 */
[----:B------:R-:W3:Y:S01]  /*14c0*/  LDC R18, c[0x0][0x648] ;  /* 0x00019200ff127b82 */ /* 0x000ee20000000800 */
[-CC-:B----4-:R-:W-:Y:S02]  /*14d0*/  SHF.R.U64 R28, R19, R11.reuse, R6.reuse ;  /* 0x0000000b131c7219 */ /* 0x190fe40000001206 */
[----:B------:R-:W-:-:S05]  /*14e0*/  SHF.R.U32.HI R6, RZ, R11, R6 ;  /* 0x0000000bff067219 */ /* 0x000fca0000011606 */
[----:B------:R-:W4:Y:S01]  /*14f0*/  LDC R20, c[0x0][0x638] ;  /* 0x00018e00ff147b82 */ /* 0x000f220000000800 */
[-CC-:B-1----:R-:W-:Y:S02]  /*1500*/  SHF.R.U64 R30, R28, R23.reuse, R6.reuse ;  /* 0x000000171c1e7219 */ /* 0x182fe40000001206 */
[-C--:B------:R-:W-:Y:S02]  /*1510*/  SHF.L.U32 R0, R0, R23.reuse, RZ ;  /* 0x0000001700007219 */ /* 0x080fe400000006ff */
[----:B------:R-:W-:Y:S01]  /*1520*/  SHF.R.U32.HI R7, RZ, R23, R6 ;  /* 0x00000017ff077219 */ /* 0x000fe20000011606 */
[----:B------:R-:W-:Y:S01]  /*1530*/  IMAD.MOV.U32 R6, RZ, RZ, R30 ;  /* 0x000000ffff067224 */ /* 0x000fe200078e001e */
[----:B0-----:R-:W-:Y:S01]  /*1540*/  LOP3.LUT R13, RZ, R0, RZ, 0x33, !PT ;  /* 0x00000000ff0d7212 */ /* 0x001fe200078e33ff */
[----:B------:R-:W0:Y:S01]  /*1550*/  LDC R26, c[0x0][0x610] ;  /* 0x00018400ff1a7b82 */ /* 0x000e220000000800 */
[----:B------:R-:W-:Y:S05]  /*1560*/  @!P0 BRA `(.L_x_15) ;  /* 0x0000000000288947 */ /* 0x000fea0003800000 */
[----:B------:R-:W1:Y:S02]  /*1570*/  LDC R11, c[0x0][0x64c] ;  /* 0x00019300ff0b7b82 */ /* 0x000e640000000800 */
[----:B-1----:R-:W-:-:S05]  /*1580*/  IADD3 R11, P0, R30, R11, RZ ;  /* 0x0000000b1e0b7210 */ /* 0x002fca0007f1e0ff */
[----:B------:R-:W-:-:S04]  /*1590*/  IMAD.X R17, RZ, RZ, R7, P0 ;  /* 0x000000ffff117224 */ /* 0x000fc800000e0607 */
[----:B------:R-:W-:-:S04]  /*15a0*/  IMAD.WIDE.U32 R6, R17, R24, RZ ;  /* 0x0000001811067225 */ /* 0x000fc800078e00ff */
[----:B------:R-:W-:-:S04]  /*15b0*/  IMAD.WIDE.U32 R8, P0, R11, R25, R6 ;  /* 0x000000190b087225 */ /* 0x000fc80007800006 */
[----:B------:R-:W-:-:S04]  /*15c0*/  IMAD.WIDE.U32 R6, R11, R24, RZ ;  /* 0x000000180b067225 */ /* 0x000fc800078e00ff */
[----:B------:R-:W-:Y:S01]  /*15d0*/  IMAD.X R11, RZ, RZ, RZ, P0 ;  /* 0x000000ffff0b7224 */ /* 0x000fe200000e06ff */
[----:B------:R-:W-:Y:S01]  /*15e0*/  IADD3 RZ, P0, R7, R8, RZ ;  /* 0x0000000807ff7210 */ /* 0x000fe20007f1e0ff */
[----:B------:R-:W-:-:S04]  /*15f0*/  IMAD.MOV.U32 R10, RZ, RZ, R9 ;  /* 0x000000ffff0a7224 */ /* 0x000fc800078e0009 */
[----:B------:R-:W-:-:S08]  /*1600*/  IMAD.WIDE.U32.X R6, R17, R25, R10, P0 ;  /* 0x0000001911067225 */ /* 0x000fd000000e040a */
.L_x_15:
[----:B---3--:R-:W-:Y:S01]  /*1610*/  SHF.R.U64 R5, R6, R18, R7 ;  /* 0x0000001206057219 */ /* 0x008fe20000001207 */
[----:B--2---:R-:W-:Y:S01]  /*1620*/  VIADD R6, R21, 0xffffffff ;  /* 0xffffffff15067836 */ /* 0x004fe20000000000 */
[----:B------:R-:W-:Y:S01]  /*1630*/  SHF.L.U32 R0, R22, R23, RZ ;  /* 0x0000001716007219 */ /* 0x000fe200000006ff */
[----:B------:R-:W-:Y:S01]  /*1640*/  @P2 IMAD R14, R15, R16, R4 ;  /* 0x000000100f0e2224 */ /* 0x000fe200078e0204 */
[----:B------:R-:W-:Y:S01]  /*1650*/  LOP3.LUT R13, R28, R13, RZ, 0xc0, !PT ;  /* 0x0000000d1c0d7212 */ /* 0x000fe200078ec0ff */
[----:B------:R-:W-:-:S04]  /*1660*/  IMAD.MOV R7, RZ, RZ, -R5 ;  /* 0x000000ffff077224 */ /* 0x000fc800078e0a05 */
[----:B------:R-:W-:Y:S01]  /*1670*/  IMAD R13, R0, R5, R13 ;  /* 0x00000005000d7224 */ /* 0x000fe200078e020d */
[----:B------:R-:W-:Y:S01]  /*1680*/  LOP3.LUT R5, R19, R6, RZ, 0xc0, !PT ;  /* 0x0000000613057212 */ /* 0x000fe200078ec0ff */
[----:B----4-:R-:W-:Y:S02]  /*1690*/  IMAD R0, R7, R20, R30 ;  /* 0x0000001407007224 */ /* 0x010fe400078e021e */
[----:B------:R-:W-:Y:S02]  /*16a0*/  IMAD.MOV.U32 R6, RZ, RZ, 0x1 ;  /* 0x00000001ff067424 */ /* 0x000fe400078e00ff */
[----:B0-----:R-:W-:Y:S02]  /*16b0*/  IMAD R4, R13, R26, R14 ;  /* 0x0000001a0d047224 */ /* 0x001fe400078e020e */
[----:B------:R-:W-:Y:S01]  /*16c0*/  IMAD R5, R0, R21, R5 ;  /* 0x0000001500057224 */ /* 0x000fe200078e0205 */
[----:B------:R-:W-:-:S04]  /*16d0*/  PRMT R0, R6, 0x7610, R0 ;  /* 0x0000761006007816 */ /* 0x000fc80000000000 */
[----:B------:R-:W-:Y:S02]  /*16e0*/  SEL R6, R5, R4, !P2 ;  /* 0x0000000405067207 */ /* 0x000fe40005000000 */
[----:B------:R-:W-:-:S03]  /*16f0*/  SEL R4, R4, R5, !P2 ;  /* 0x0000000504047207 */ /* 0x000fc60005000000 */
[----:B------:R3:W-:Y:S04]  /*1700*/  STL [R1+0x90], R6 ;  /* 0x0000900601007387 */ /* 0x0007e80000100800 */
[----:B------:R3:W-:Y:S04]  /*1710*/  STL [R1+0x7c], R27 ;  /* 0x00007c1b01007387 */ /* 0x0007e80000100800 */
[----:B------:R3:W-:Y:S02]  /*1720*/  STL [R1+0x8c], R4 ;  /* 0x00008c0401007387 */ /* 0x0007e40000100800 */
.L_x_13:
[----:B------:R-:W-:Y:S05]  /*1730*/  @!P1 BRA `(.L_x_16) ;  /* 0x00000000000c9947 */ /* 0x000fea0003800000 */
[----:B------:R-:W-:Y:S01]  /*1740*/  UCGABAR_WAIT ;  /* 0x0000000000007dc7 */ /* 0x000fe20008000000 */
[----:B------:R-:W-:Y:S01]  /*1750*/  CCTL.IVALL ;  /* 0x00000000ff00798f */ /* 0x000fe20002000000 */
[----:B------:R-:W-:Y:S05]  /*1760*/  BRA `(.L_x_17) ;  /* 0x0000000000047947 */ /* 0x000fea0003800000 */
.L_x_16:
[----:B------:R-:W-:Y:S06]  /*1770*/  BAR.SYNC.DEFER_BLOCKING 0x0 ;  /* 0x0000000000007b1d */ /* 0x000fec0000010000 */
.L_x_17:
[----:B------:R-:W-:Y:S05]  /*1780*/  @!P3 BRA `(.L_x_18) ;  /* 0x000000d800d8b947 */ /* 0x000fea0003800000 */
[----:B------:R-:W-:-:S06]  /*1790*/  UISETP.GT.U32.AND UP0, UPT, UR12, 0x1, UPT ;  /* 0x000000010c00788c */ /* 0x000fcc000bf04070 */
[----:B------:R-:W-:-:S13]  /*17a0*/  PLOP3.LUT P0, PT, PT, PT, UP0, 0x80, 0x0 ;  /* 0x000000000000781c */ /* 0x000fda0003f0f008 */
[----:B------:R-:W-:Y:S05]  /*17b0*/  @P0 EXIT ;  /* 0x000000000000094d */ /* 0x000fea0003800000 */
.L_x_19:
[----:B------:R-:W-:-:S08]  /*17c0*/  NOP ;  /* 0x0000000000007918 */ /* 0x000fd00000000000 */
[----:B------:R-:W4:Y:S02]  /*17d0*/  USETMAXREG.TRY_ALLOC.CTAPOOL UP0, 0xe8 ;  /* 0x000000e8000079c8 */ /* 0x000f240008000600 */
[----:B----4-:R-:W-:-:S13]  /*17e0*/  PLOP3.LUT P0, PT, PT, PT, UP0, 0x80, 0x0 ;  /* 0x000000000000781c */ /* 0x010fda0003f0f008 */
[----:B------:R-:W-:Y:S05]  /*17f0*/  @!P0 BRA `(.L_x_19) ;  /* 0xfffffffc00f08947 */ /* 0x000fea000383ffff */
[----:B------:R-:W-:-:S13]  /*1800*/  LOP3.LUT P0, RZ, R0, 0xff, RZ, 0xc0, !PT ;  /* 0x000000ff00ff7812 */ /* 0x000fda000780c0ff */
[----:B------:R-:W-:Y:S05]  /*1810*/  @!P0 EXIT ;  /* 0x000000000000894d */ /* 0x000fea0003800000 */
[----:B------:R-:W4:Y:S01]  /*1820*/  S2UR UR6, SR_CgaCtaId ;  /* 0x00000000000679c3 */ /* 0x000f220000008800 */
[CC--:B------:R-:W-:Y:S01]  /*1830*/  LEA.HI R0, R12.reuse, R3.reuse, RZ, 0x2 ;  /* 0x000000030c007211 */ /* 0x0c0fe200078f10ff */
[----:B------:R-:W-:Y:S01]  /*1840*/  UIADD3 UR7, UR17, -0x1, URZ ;  /* 0xffffffff11077890 */ /* 0x000fe2000fffe03f */
[----:B------:R-:W-:Y:S01]  /*1850*/  LEA.HI R3, R12, R3, RZ, 0x5 ;  /* 0x000000030c037211 */ /* 0x000fe200078f28ff */
[----:B------:R-:W-:Y:S01]  /*1860*/  UMOV UR12, 0x400 ;  /* 0x00000400000c7882 */ /* 0x000fe20000000000 */
[--C-:B------:R-:W-:Y:S01]  /*1870*/  SHF.R.S32.HI R2, RZ, 0x2, R0.reuse ;  /* 0x00000002ff027819 */ /* 0x100fe20000011400 */
[----:B------:R-:W-:Y:S01]  /*1880*/  UISETP.LT.AND UP0, UPT, UR14, 0x1, UPT ;  /* 0x000000010e00788c */ /* 0x000fe2000bf01270 */
[----:B------:R-:W-:Y:S01]  /*1890*/  SHF.R.S32.HI R5, RZ, 0x1f, R0 ;  /* 0x0000001fff057819 */ /* 0x000fe20000011400 */
[----:B------:R-:W-:Y:S02]  /*18a0*/  ULOP3.LUT UR27, UR13, 0x1, URZ, 0xfc, !UPT ;  /* 0x000000010d1b7892 */ /* 0x000fe4000f8efc3f */
[----:B------:R-:W-:Y:S01]  /*18b0*/  USEL UR16, UR14, 0x1, UP0 ;  /* 0x000000010e107887 */ /* 0x000fe20008000000 */
[----:B------:R-:W-:Y:S01]  /*18c0*/  LEA.HI R5, R5, R2, RZ, 0x3 ;  /* 0x0000000205057211 */ /* 0x000fe200078f18ff */
[----:B------:R-:W-:-:S02]  /*18d0*/  UISETP.NE.AND UP0, UPT, UR7, URZ, UPT ;  /* 0x0000003f0700728c */ /* 0x000fc4000bf05270 */
[----:B------:R-:W-:Y:S01]  /*18e0*/  USHF.L.U32 UR28, UR14, 0x1, URZ ;  /* 0x000000010e1c7899 */ /* 0x000fe2000800063f */
[----:B------:R-:W-:Y:S01]  /*18f0*/  LOP3.LUT R5, R5, 0xfffffff8, RZ, 0xc0, !PT ;  /* 0xfffffff805057812 */ /* 0x000fe200078ec0ff */
[----:B------:R-:W-:Y:S02]  /*1900*/  UIADD3 UR16, -UR16, UR14, URZ ;  /* 0x0000000e10107290 */ /* 0x000fe4000fffe13f */
[----:B------:R-:W-:Y:S02]  /*1910*/  USEL UR30, URZ, 0x1, UP0 ;  /* 0x000000013f1e7887 */ /* 0x000fe40008000000 */
[----:B------:R-:W-:Y:S01]  /*1920*/  IMAD.IADD R2, R2, 0x1, -R5 ;  /* 0x0000000102027824 */ /* 0x000fe200078e0a05 */
[----:B------:R-:W-:Y:S01]  /*1930*/  SHF.R.S32.HI R5, RZ, 0x5, R3 ;  /* 0x00000005ff057819 */ /* 0x000fe20000011403 */
[----:B----4-:R-:W-:-:S03]  /*1940*/  ULEA UR12, UR6, UR12, 0x18 ;  /* 0x0000000c060c7291 */ /* 0x010fc6000f8ec03f */
[--C-:B------:R-:W-:Y:S01]  /*1950*/  SHF.R.S32.HI R3, RZ, 0x1f, R2.reuse ;  /* 0x0000001fff037819 */ /* 0x100fe20000011402 */
[----:B------:R-:W-:Y:S01]  /*1960*/  USHF.L.U32 UR6, UR7, 0x3, URZ ;  /* 0x0000000307067899 */ /* 0x000fe2000800063f */
[C-C-:B------:R-:W-:Y:S01]  /*1970*/  IMAD R0, R5.reuse, -0x10, -R2.reuse ;  /* 0xfffffff005007824 */ /* 0x140fe200078e0a02 */
[----:B------:R-:W-:Y:S02]  /*1980*/  UIADD3 UR29, UR12, 0x170, URZ ;  /* 0x000001700c1d7890 */ /* 0x000fe4000fffe03f */
[----:B------:R-:W-:Y:S01]  /*1990*/  ULOP3.LUT UR6, UR6, 0x8, URZ, 0xc0, !UPT ;  /* 0x0000000806067892 */ /* 0x000fe2000f8ec03f */
[----:B------:R-:W-:Y:S01]  /*19a0*/  IMAD.WIDE R2, R5, 0x10, R2 ;  /* 0x0000001005027825 */ /* 0x000fe200078e0202 */
[----:B------:R-:W-:Y:S02]  /*19b0*/  ULEA UR17, UR17, UR29, 0x3 ;  /* 0x0000001d11117291 */ /* 0x000fe4000f8e183f */
[----:B------:R-:W-:Y:S02]  /*19c0*/  ULOP3.LUT UR31, UR6, 0x8, URZ, 0x3c, !UPT ;  /* 0x00000008061f7892 */ /* 0x000fe4000f8e3c3f */
[----:B------:R-:W-:-:S03]  /*19d0*/  ULOP3.LUT UR18, UR6, 0x18, URZ, 0x3c, !UPT ;  /* 0x0000001806127892 */ /* 0x000fc6000f8e3c3f */
[----:B------:R-:W-:Y:S02]  /*19e0*/  ULDC UR6, c[0x0][0x284] ;  /* 0x0000a10000067ab9 */ /* 0x000fe40000000800 */
[----:B------:R-:W-:-:S05]  /*19f0*/  VIADD R0, R0, UR6 ;  /* 0x0000000600007c36 */ /* 0x000fca0008000000 */
[----:B------:R4:W-:Y:S04]  /*1a00*/  STL [R1+0x94], R0 ;  /* 0x0000940001007387 */ /* 0x0009e80000100800 */
[----:B------:R4:W-:Y:S02]  /*1a10*/  STL.64 [R1+0x98], R2 ;  /* 0x0000980201007387 */ /* 0x0009e40000100a00 */
.L_x_302:
[----:B----4-:R-:W-:Y:S01]  /*1a20*/  IMAD.U32 R0, RZ, RZ, UR30 ;  /* 0x0000001eff007e24 */ /* 0x010fe2000f8e00ff */
[----:B0-2---:R-:W4:Y:S01]  /*1a30*/  LDC R2, c[0x0][0x28c] ;  /* 0x0000a300ff027b82 */ /* 0x005f220000000800 */
[----:B------:R-:W-:Y:S01]  /*1a40*/  UMOV UR6, URZ ;  /* 0x0000003f00067c82 */ /* 0x000fe20008000000 */
[----:B------:R-:W-:Y:S02]  /*1a50*/  UMOV UR19, UR5 ;  /* 0x0000000500137c82 */ /* 0x000fe40008000000 */
[----:B------:R-:W-:-:S04]  /*1a60*/  SHF.L.U32 R0, R0, 0x1f, RZ ;  /* 0x0000001f00007819 */ /* 0x000fc800000006ff */
[----:B------:R-:W5:Y:S01]  /*1a70*/  SYNCS.PHASECHK.TRANS64.TRYWAIT P0, [UR17+-0x8], R0 ;  /* 0xfffff800ff0075a7 */ /* 0x000f620008000151 */
[----:B----4-:R-:W-:Y:S01]  /*1a80*/  ISETP.GE.AND P1, PT, R2, 0x1, PT ;  /* 0x000000010200780c */ /* 0x010fe20003f26270 */
[----:B-----5:R-:W-:-:S12]  /*1a90*/  @!P0 BRA `(.L_x_20) ;  /* 0x000000f400148947 */ /* 0x020fd80003800000 */
.L_x_342:
[----:B------:R0:W-:Y:S01]  /*1aa0*/  STL [R1+0x74], RZ ;  /* 0x000074ff01007387 */ /* 0x0001e20000100800 */
[----:B------:R-:W-:Y:S01]  /*1ab0*/  UMOV UR7, URZ ;  /* 0x0000003f00077c82 */ /* 0x000fe20008000000 */
[----:B------:R-:W-:Y:S01]  /*1ac0*/  UMOV UR8, URZ ;  /* 0x0000003f00087c82 */ /* 0x000fe20008000000 */
[----:B----4-:R-:W-:Y:S01]  /*1ad0*/  IMAD.MOV.U32 R0, RZ, RZ, RZ ;  /* 0x000000ffff007224 */ /* 0x010fe200078e00ff */
[----:B------:R4:W-:Y:S01]  /*1ae0*/  STL [R1+0x70], RZ ;  /* 0x000070ff01007387 */ /* 0x0009e20000100800 */
[----:B------:R-:W-:Y:S02]  /*1af0*/  CS2R R2, SRZ ;  /* 0x0000000000027805 */ /* 0x000fe4000001ff00 */
[----:B---3--:R-:W-:Y:S02]  /*1b00*/  CS2R R4, SRZ ;  /* 0x0000000000047805 */ /* 0x008fe4000001ff00 */
[----:B--2---:R-:W-:Y:S01]  /*1b10*/  CS2R R6, SRZ ;  /* 0x0000000000067805 */ /* 0x004fe2000001ff00 */
[----:B------:R4:W-:Y:S01]  /*1b20*/  STL [R1+0x6c], RZ ;  /* 0x00006cff01007387 */ /* 0x0009e20000100800 */
[----:B------:R-:W-:-:S02]  /*1b30*/  CS2R R8, SRZ ;  /* 0x0000000000087805 */ /* 0x000fc4000001ff00 */
[----:B0-----:R-:W-:Y:S02]  /*1b40*/  CS2R R10, SRZ ;  /* 0x00000000000a7805 */ /* 0x001fe4000001ff00 */
[----:B------:R-:W-:Y:S01]  /*1b50*/  CS2R R12, SRZ ;  /* 0x00000000000c7805 */ /* 0x000fe2000001ff00 */
[----:B------:R4:W-:Y:S01]  /*1b60*/  STL [R1+0x68], RZ ;  /* 0x000068ff01007387 */ /* 0x0009e20000100800 */
[----:B------:R-:W-:Y:S02]  /*1b70*/  CS2R R14, SRZ ;  /* 0x00000000000e7805 */ /* 0x000fe4000001ff00 */
[----:B-1----:R-:W-:Y:S02]  /*1b80*/  CS2R R16, SRZ ;  /* 0x0000000000107805 */ /* 0x002fe4000001ff00 */
[----:B------:R-:W-:Y:S01]  /*1b90*/  CS2R R18, SRZ ;  /* 0x0000000000127805 */ /* 0x000fe2000001ff00 */
[----:B------:R4:W-:Y:S01]  /*1ba0*/  STL [R1+0x64], RZ ;  /* 0x000064ff01007387 */ /* 0x0009e20000100800 */
[----:B------:R-:W-:-:S02]  /*1bb0*/  CS2R R20, SRZ ;  /* 0x0000000000147805 */ /* 0x000fc4000001ff00 */
[----:B------:R-:W-:Y:S02]  /*1bc0*/  CS2R R22, SRZ ;  /* 0x0000000000167805 */ /* 0x000fe4000001ff00 */
[----:B------:R-:W-:Y:S01]  /*1bd0*/  CS2R R152, SRZ ;  /* 0x0000000000987805 */ /* 0x000fe2000001ff00 */
[----:B------:R4:W-:Y:S01]  /*1be0*/  STL [R1+0x60], RZ ;  /* 0x000060ff01007387 */ /* 0x0009e20000100800 */
[----:B------:R-:W-:Y:S02]  /*1bf0*/  CS2R R154, SRZ ;  /* 0x00000000009a7805 */ /* 0x000fe4000001ff00 */
[----:B------:R-:W-:Y:S02]  /*1c00*/  CS2R R156, SRZ ;  /* 0x00000000009c7805 */ /* 0x000fe4000001ff00 */
        /* <DEDUP_REMOVED lines=46> */
[----:B------:R-:W-:Y:S01]  /*1ef0*/  IMAD.MOV.U32 R226, RZ, RZ, RZ ;  /* 0x000000ffffe27224 */ /* 0x000fe200078e00ff */
[----:B------:R-:W-:Y:S01]  /*1f00*/  CS2R R24, SRZ ;  /* 0x0000000000187805 */ /* 0x000fe2000001ff00 */
[----:B------:R-:W-:Y:S01]  /*1f10*/  IMAD.U32 R227, RZ, RZ, UR4 ;  /* 0x00000004ffe37e24 */ /* 0x000fe2000f8e00ff */
[----:B------:R4:W-:Y:S01]  /*1f20*/  STL [R1+0x2c], RZ ;  /* 0x00002cff01007387 */ /* 0x0009e20000100800 */
[----:B------:R-:W-:Y:S02]  /*1f30*/  CS2R R26, SRZ ;  /* 0x00000000001a7805 */ /* 0x000fe4000001ff00 */
[----:B------:R-:W-:-:S02]  /*1f40*/  CS2R R28, SRZ ;  /* 0x00000000001c7805 */ /* 0x000fc4000001ff00 */
[----:B------:R-:W-:Y:S01]  /*1f50*/  CS2R R30, SRZ ;  /* 0x00000000001e7805 */ /* 0x000fe2000001ff00 */
[----:B------:R4:W-:Y:S01]  /*1f60*/  STL [R1+0x28], RZ ;  /* 0x000028ff01007387 */ /* 0x0009e20000100800 */
[----:B------:R-:W-:Y:S02]  /*1f70*/  CS2R R32, SRZ ;  /* 0x0000000000207805 */ /* 0x000fe4000001ff00 */
[----:B------:R-:W-:Y:S02]  /*1f80*/  CS2R R34, SRZ ;  /* 0x0000000000227805 */ /* 0x000fe4000001ff00 */
[----:B------:R-:W-:Y:S01]  /*1f90*/  CS2R R36, SRZ ;  /* 0x0000000000247805 */ /* 0x000fe2000001ff00 */
        /* <DEDUP_REMOVED lines=36> */
[----:B------:R4:W-:Y:S01]  /*21e0*/  STL [R1], RZ ;  /* 0x000000ff01007387 */ /* 0x0009e20000100800 */
[----:B------:R-:W-:Y:S02]  /*21f0*/  CS2R R92, SRZ ;  /* 0x00000000005c7805 */ /* 0x000fe4000001ff00 */
[----:B------:R-:W-:Y:S02]  /*2200*/  CS2R R94, SRZ ;  /* 0x00000000005e7805 */ /* 0x000fe4000001ff00 */
[----:B------:R-:W-:Y:S02]  /*2210*/  CS2R R96, SRZ ;  /* 0x0000000000607805 */ /* 0x000fe4000001ff00 */
[----:B------:R-:W-:Y:S02]  /*2220*/  CS2R R98, SRZ ;  /* 0x0000000000627805 */ /* 0x000fe4000001ff00 */
[----:B------:R-:W-:-:S02]  /*2230*/  CS2R R100, SRZ ;  /* 0x0000000000647805 */ /* 0x000fc4000001ff00 */
[----:B------:R-:W-:Y:S02]  /*2240*/  CS2R R102, SRZ ;  /* 0x0000000000667805 */ /* 0x000fe4000001ff00 */
        /* <DEDUP_REMOVED lines=23> */
[----:B------:R-:W-:Y:S01]  /*23c0*/  CS2R R150, SRZ ;  /* 0x0000000000967805 */ /* 0x000fe2000001ff00 */
[----:B----4-:R-:W-:Y:S06]  /*23d0*/  @!P1 BRA `(.L_x_21) ;  /* 0x0000001000609947 */ /* 0x010fec0003800000 */
[----:B------:R-:W-:-:S06]  /*23e0*/  UISETP.NE.AND UP0, UPT, UR27, 0x3, UPT ;  /* 0x000000031b00788c */ /* 0x000fcc000bf05270 */
[----:B------:R-:W-:-:S13]  /*23f0*/  PLOP3.LUT P1, PT, PT, PT, UP0, 0x80, 0x0 ;  /* 0x000000000000781c */ /* 0x000fda0003f2f008 */
[----:B------:R-:W-:Y:S05]  /*2400*/  @!P1 BRA `(.L_x_22) ;  /* 0x0000000000049947 */ /* 0x000fea0003800000 */
[----:B------:R-:W-:Y:S01]  /*2410*/  BPT.TRAP 0x1 ;  /* 0x000000040000795c */ /* 0x000fe20000300000 */
.L_x_22:
[----:B------:R-:W-:Y:S01]  /*2420*/  ULEA UR6, UR5, UR12, 0x3 ;  /* 0x0000000c05067291 */ /* 0x000fe2000f8e183f */
[----:B------:R-:W-:-:S05]  /*2430*/  IMAD.U32 R0, RZ, RZ, UR4 ;  /* 0x00000004ff007e24 */ /* 0x000fca000f8e00ff */
[----:B------:R-:W-:-:S04]  /*2440*/  SHF.L.U32 R0, R0, 0x1f, RZ ;  /* 0x0000001f00007819 */ /* 0x000fc800000006ff */
[----:B------:R0:W1:Y:S01]  /*2450*/  SYNCS.PHASECHK.TRANS64.TRYWAIT P0, [UR6], R0 ;  /* 0x00000000ff0075a7 */ /* 0x0000620008000146 */
[----:B------:R-:W-:Y:S05]  /*2460*/  @!P1 BRA `(.L_x_23) ;  /* 0x0000000000049947 */ /* 0x000fea0003800000 */
[----:B------:R-:W-:Y:S01]  /*2470*/  BPT.TRAP 0x1 ;  /* 0x000000040000795c */ /* 0x000fe20000300000 */
.L_x_23:
[----:B-1----:R-:W-:Y:S05]  /*2480*/  @P0 BRA `(.L_x_24) ;  /* 0x0000000000080947 */ /* 0x002fea0003800000 */
[----:B------:R-:W1:Y:S02]  /*2490*/  SYNCS.PHASECHK.TRANS64.TRYWAIT P0, [UR6], R0 ;  /* 0x00000000ff0075a7 */ /* 0x000e640008000146 */
[----:B-1----:R-:W-:Y:S05]  /*24a0*/  @!P0 BRA `(.L_x_25) ;  /* 0x000000e800a88947 */ /* 0x002fea0003800000 */
.L_x_24:
[----:B------:R2:W-:Y:S01]  /*24b0*/  STL [R1+0x74], RZ ;  /* 0x000074ff01007387 */ /* 0x0005e20000100800 */
[----:B------:R-:W-:Y:S01]  /*24c0*/  UIADD3 UR7, UR12, 0xb280, URZ ;  /* 0x0000b2800c077890 */ /* 0x000fe2000fffe03f */
[----:B------:R-:W-:Y:S01]  /*24d0*/  WARPGROUP.ARRIVE ;  /* 0x00000000000079c5 */ /* 0x000fe20000000000 */
[----:B------:R-:W-:Y:S01]  /*24e0*/  UIADD3 UR6, UR12, 0x280, URZ ;  /* 0x000002800c067890 */ /* 0x000fe2000fffe03f */
[----:B------:R2:W-:Y:S01]  /*24f0*/  STL [R1+0x70], RZ ;  /* 0x000070ff01007387 */ /* 0x0005e20000100800 */
[----:B------:R-:W-:Y:S01]  /*2500*/  USHF.R.U32.HI UR7, URZ, 0x4, UR7 ;  /* 0x000000043f077899 */ /* 0x000fe20008011607 */
[----:B01----:R-:W-:Y:S01]  /*2510*/  IMAD.MOV.U32 R0, RZ, RZ, RZ ;  /* 0x000000ffff007224 */ /* 0x003fe200078e00ff */
[----:B------:R-:W-:Y:S01]  /*2520*/  USHF.R.U32.HI UR6, URZ, 0x4, UR6 ;  /* 0x000000043f067899 */ /* 0x000fe20008011606 */
[----:B------:R2:W-:Y:S01]  /*2530*/  STL [R1+0x6c], RZ ;  /* 0x00006cff01007387 */ /* 0x0005e20000100800 */
[----:B------:R-:W-:Y:S01]  /*2540*/  ULOP3.LUT UR7, UR7, 0x3fff, URZ, 0xc0, !UPT ;  /* 0x00003fff07077892 */ /* 0x000fe2000f8ec03f */
[----:B------:R-:W-:Y:S01]  /*2550*/  CS2R R2, SRZ ;  /* 0x0000000000027805 */ /* 0x000fe2000001ff00 */
[----:B------:R-:W-:Y:S01]  /*2560*/  ULOP3.LUT UR6, UR6, 0x3fff, URZ, 0xc0, !UPT ;  /* 0x00003fff06067892 */ /* 0x000fe2000f8ec03f */
[----:B------:R2:W-:Y:S01]  /*2570*/  STL [R1+0x68], RZ ;  /* 0x000068ff01007387 */ /* 0x0005e20000100800 */
[----:B------:R-:W-:Y:S01]  /*2580*/  ULOP3.LUT UR7, UR7, 0x10000, URZ, 0xfc, !UPT ;  /* 0x0001000007077892 */ /* 0x000fe2000f8efc3f */
[----:B------:R-:W-:Y:S01]  /*2590*/  CS2R R4, SRZ ;  /* 0x0000000000047805 */ /* 0x000fe2000001ff00 */
[----:B------:R-:W-:Y:S01]  /*25a0*/  ULOP3.LUT UR6, UR6, 0x10000, URZ, 0xfc, !UPT ;  /* 0x0001000006067892 */ /* 0x000fe2000f8efc3f */
[----:B------:R2:W-:Y:S01]  /*25b0*/  STL [R1+0x64], RZ ;  /* 0x000064ff01007387 */ /* 0x0005e20000100800 */
[----:B------:R-:W-:Y:S01]  /*25c0*/  ULEA UR10, UR5, UR7, 0x9 ;  /* 0x00000007050a7291 */ /* 0x000fe2000f8e483f */
[----:B------:R-:W-:Y:S01]  /*25d0*/  CS2R R6, SRZ ;  /* 0x0000000000067805 */ /* 0x000fe2000001ff00 */
[----:B------:R-:W-:Y:S01]  /*25e0*/  ULEA UR8, UR5, UR6, 0x7 ;  /* 0x0000000605087291 */ /* 0x000fe2000f8e383f */
[----:B------:R2:W-:Y:S01]  /*25f0*/  STL [R1+0x60], RZ ;  /* 0x000060ff01007387 */ /* 0x0005e20000100800 */
[----:B------:R-:W-:Y:S01]  /*2600*/  ULDC UR7, c[0x0][0x50c] ;  /* 0x0001430000077ab9 */ /* 0x000fe20000000800 */
[----:B------:R-:W-:Y:S01]  /*2610*/  UMOV UR9, 0xc0000010 ;  /* 0xc000001000097882 */ /* 0x000fe20000000000 */
[----:B------:R-:W-:Y:S01]  /*2620*/  UISETP.NE.AND UP0, UPT, UR7, 0x1, UPT ;  /* 0x000000010700788c */ /* 0x000fe2000bf05270 */
[----:B------:R2:W-:Y:S01]  /*2630*/  STL [R1+0x5c], RZ ;  /* 0x00005cff01007387 */ /* 0x0005e20000100800 */
[----:B------:R-:W-:Y:S01]  /*2640*/  UMOV UR11, 0xc0000010 ;  /* 0xc0000010000b7882 */ /* 0x000fe20000000000 */
[----:B------:R-:W-:Y:S01]  /*2650*/  UMOV UR6, 0x1 ;  /* 0x0000000100067882 */ /* 0x000fe20000000000 */
[----:B------:R-:W-:Y:S01]  /*2660*/  USEL UR7, URZ, 0x1, UP0 ;  /* 0x000000013f077887 */ /* 0x000fe20008000000 */
[----:B------:R2:W-:Y:S01]  /*2670*/  STL [R1+0x58], RZ ;  /* 0x000058ff01007387 */ /* 0x0005e20000100800 */
[----:B------:R-:W-:Y:S01]  /*2680*/  QGMMA.64x256x32.F32.E5M2.E5M2 R24, gdesc[UR8], RZ, !UPT, gsb0 ;  /* 0x03e00000081879f3 */ /* 0x000fe2000c0038ff */
[----:B------:R-:W-:-:S02]  /*2690*/  CS2R R8, SRZ ;  /* 0x0000000000087805 */ /* 0x000fc4000001ff00 */
[----:B------:R-:W-:Y:S01]  /*26a0*/  CS2R R10, SRZ ;  /* 0x00000000000a7805 */ /* 0x000fe2000001ff00 */
[----:B------:R2:W-:Y:S01]  /*26b0*/  STL [R1+0x54], RZ ;  /* 0x000054ff01007387 */ /* 0x0005e20000100800 */
[----:B------:R-:W-:Y:S02]  /*26c0*/  ISETP.NE.AND P0, PT, RZ, UR7, PT ;  /* 0x00000007ff007c0c */ /* 0x000fe4000bf05270 */
        /* <DEDUP_REMOVED lines=56> */
[----:B------:R-:W-:Y:S01]  /*2a50*/  CS2R R224, SRZ ;  /* 0x0000000000e07805 */ /* 0x000fe2000001ff00 */
[----:B------:R-:W-:Y:S01]  /*2a60*/  IMAD.MOV.U32 R226, RZ, RZ, RZ ;  /* 0x000000ffffe27224 */ /* 0x000fe200078e00ff */
[----:B------:R2:W-:Y:S04]  /*2a70*/  STL [R1+0x18], RZ ;  /* 0x000018ff01007387 */ /* 0x0005e80000100800 */
[----:B------:R2:W-:Y:S04]  /*2a80*/  STL [R1+0x14], RZ ;  /* 0x000014ff01007387 */ /* 0x0005e80000100800 */
[----:B------:R2:W-:Y:S04]  /*2a90*/  STL [R1+0x10], RZ ;  /* 0x000010ff01007387 */ /* 0x0005e80000100800 */
[----:B------:R2:W-:Y:S04]  /*2aa0*/  STL [R1+0xc], RZ ;  /* 0x00000cff01007387 */ /* 0x0005e80000100800 */
[----:B------:R2:W-:Y:S04]  /*2ab0*/  STL [R1+0x8], RZ ;  /* 0x000008ff01007387 */ /* 0x0005e80000100800 */
[----:B------:R2:W-:Y:S04]  /*2ac0*/  STL [R1+0x4], RZ ;  /* 0x000004ff01007387 */ /* 0x0005e80000100800 */
[----:B------:R2:W-:Y:S01]  /*2ad0*/  STL [R1], RZ ;  /* 0x000000ff01007387 */ /* 0x0005e20000100800 */
[----:B------:R-:W-:Y:S05]  /*2ae0*/  @!P0 BRA `(.L_x_26) ;  /* 0x0000000800808947 */ /* 0x000fea0003800000 */
[----:B------:R-:W-:Y:S02]  /*2af0*/  WARPGROUP.DEPBAR.LE gsb0, 0x0 ;  /* 0x00008000000079c5 */ /* 0x000fe40000010000 */
[----:B------:R-:W-:-:S01]  /*2b00*/  FADD R227, RZ, R122 ;  /* 0x0000007affe37221 */ /* 0x000fc20000000000 */
[----:B------:R-:W-:Y:S01]  /*2b10*/  FADD R226, RZ, R24 ;  /* 0x00000018ffe27221 */ /* 0x000fe20000000000 */
[----:B------:R-:W-:-:S01]  /*2b20*/  FADD R225, RZ, R25 ;  /* 0x00000019ffe17221 */ /* 0x000fc20000000000 */
[----:B------:R-:W-:Y:S01]  /*2b30*/  FADD R224, RZ, R26 ;  /* 0x0000001affe07221 */ /* 0x000fe20000000000 */
[----:B------:R-:W-:-:S01]  /*2b40*/  FADD R223, RZ, R27 ;  /* 0x0000001bffdf7221 */ /* 0x000fc20000000000 */
[----:B------:R0:W-:Y:S01]  /*2b50*/  STL [R1], R227 ;  /* 0x000000e301007387 */ /* 0x0001e20000100800 */
[----:B------:R-:W-:-:S01]  /*2b60*/  FADD R222, RZ, R28 ;  /* 0x0000001cffde7221 */ /* 0x000fc20000000000 */
[----:B------:R-:W-:Y:S01]  /*2b70*/  FADD R221, RZ, R29 ;  /* 0x0000001dffdd7221 */ /* 0x000fe20000000000 */
[----:B------:R-:W-:-:S01]  /*2b80*/  FADD R220, RZ, R30 ;  /* 0x0000001effdc7221 */ /* 0x000fc20000000000 */
[----:B------:R-:W-:Y:S01]  /*2b90*/  FADD R219, RZ, R31 ;  /* 0x0000001fffdb7221 */ /* 0x000fe20000000000 */
[----:B------:R-:W-:-:S01]  /*2ba0*/  FADD R218, RZ, R32 ;  /* 0x00000020ffda7221 */ /* 0x000fc20000000000 */
[----:B------:R-:W-:Y:S01]  /*2bb0*/  FADD R217, RZ, R33 ;  /* 0x00000021ffd97221 */ /* 0x000fe20000000000 */
[----:B------:R-:W-:-:S01]  /*2bc0*/  FADD R216, RZ, R34 ;  /* 0x00000022ffd87221 */ /* 0x000fc20000000000 */
[----:B------:R-:W-:Y:S01]  /*2bd0*/  FADD R215, RZ, R35 ;  /* 0x00000023ffd77221 */ /* 0x000fe20000000000 */
[----:B------:R-:W-:-:S01]  /*2be0*/  FADD R214, RZ, R36 ;  /* 0x00000024ffd67221 */ /* 0x000fc20000000000 */
[----:B0-----:R-:W-:Y:S01]  /*2bf0*/  FADD R227, RZ, R123 ;  /* 0x0000007bffe37221 */ /* 0x001fe20000000000 */
[----:B------:R-:W-:-:S01]  /*2c00*/  FADD R213, RZ, R37 ;  /* 0x00000025ffd57221 */ /* 0x000fc20000000000 */
[----:B------:R-:W-:Y:S01]  /*2c10*/  FADD R212, RZ, R38 ;  /* 0x00000026ffd47221 */ /* 0x000fe20000000000 */
[----:B------:R-:W-:-:S01]  /*2c20*/  FADD R211, RZ, R39 ;  /* 0x00000027ffd37221 */ /* 0x000fc20000000000 */
[----:B------:R-:W-:Y:S01]  /*2c30*/  FADD R210, RZ, R40 ;  /* 0x00000028ffd27221 */ /* 0x000fe20000000000 */
[----:B------:R0:W-:Y:S01]  /*2c40*/  STL [R1+0x4], R227 ;  /* 0x000004e301007387 */ /* 0x0001e20000100800 */
        /* <DEDUP_REMOVED lines=93> */
[----:B------:R-:W-:Y:S01]  /*3220*/  UMOV UR6, URZ ;  /* 0x0000003f00067c82 */ /* 0x000fe20008000000 */
[----:B0-----:R-:W-:-:S05]  /*3230*/  FADD R227, RZ, R130 ;  /* 0x00000082ffe37221 */ /* 0x001fca0000000000 */
[----:B------:R0:W-:Y:S02]  /*3240*/  STL [R1+0x20], R227 ;  /* 0x000020e301007387 */ /* 0x0001e40000100800 */
        /* <DEDUP_REMOVED lines=42> */
.L_x_26:
[----:B------:R-:W-:-:S04]  /*34f0*/  UIADD3 UR19, UR5, 0x1, URZ ;  /* 0x0000000105137890 */ /* 0x000fc8000fffe03f */
[----:B------:R-:W-:-:S04]  /*3500*/  UISETP.NE.AND UP0, UPT, UR19, 0x16, UPT ;  /* 0x000000161300788c */ /* 0x000fc8000bf05270 */
[----:B------:R-:W-:Y:S02]  /*3510*/  USEL UR8, URZ, 0x1, UP0 ;  /* 0x000000013f087887 */ /* 0x000fe40008000000 */
[----:B------:R-:W-:Y:S02]  /*3520*/  USEL UR19, UR19, URZ, UP0 ;  /* 0x0000003f13137287 */ /* 0x000fe40008000000 */
[----:B------:R-:W-:-:S06]  /*3530*/  ULOP3.LUT UR8, UR4, UR8, URZ, 0x3c, !UPT ;  /* 0x0000000804087292 */ /* 0x000fcc000f8e3c3f */
[----:B0-----:R-:W-:Y:S01]  /*3540*/  IMAD.U32 R227, RZ, RZ, UR8 ;  /* 0x00000008ffe37e24 */ /* 0x001fe2000f8e00ff */
[----:B------:R-:W-:-:S06]  /*3550*/  UMOV UR8, 0x1 ;  /* 0x0000000100087882 */ /* 0x000fcc0000000000 */
.L_x_21:
[----:B------:R-:W-:-:S06]  /*3560*/  UISETP.GE.AND UP0, UPT, UR16, 0x1, UPT ;  /* 0x000000011000788c */ /* 0x000fcc000bf06270 */
[----:B------:R-:W-:-:S13]  /*3570*/  PLOP3.LUT P0, PT, PT, PT, UP0, 0x80, 0x0 ;  /* 0x000000000000781c */ /* 0x000fda0003f0f008 */
[----:B------:R-:W-:Y:S05]  /*3580*/  @!P0 BRA `(.L_x_27) ;  /* 0x0000001000908947 */ /* 0x000fea0003800000 */
[----:B------:R-:W-:Y:S01]  /*3590*/  IMAD.U32 R228, RZ, RZ, UR16 ;  /* 0x00000010ffe47e24 */ /* 0x000fe2000f8e00ff */
[----:B------:R-:W-:Y:S01]  /*35a0*/  UMOV UR24, UR5 ;  /* 0x0000000500187c82 */ /* 0x000fe20008000000 */
[----:B------:R-:W-:-:S05]  /*35b0*/  ULDC UR32, c[0x0][0x50c] ;  /* 0x0001430000207ab9 */ /* 0x000fca0000000800 */
.L_x_35:
[----:B------:R-:W-:-:S06]  /*35c0*/  UISETP.NE.AND UP0, UPT, UR27, 0x3, UPT ;  /* 0x000000031b00788c */ /* 0x000fcc000bf05270 */
[----:B------:R-:W-:-:S13]  /*35d0*/  PLOP3.LUT P1, PT, PT, PT, UP0, 0x80, 0x0 ;  /* 0x000000000000781c */ /* 0x000fda0003f2f008 */
[----:B-1---5:R-:W-:Y:S05]  /*35e0*/  @!P1 BRA `(.L_x_28) ;  /* 0x0000000000049947 */ /* 0x022fea0003800000 */
[----:B------:R-:W-:Y:S01]  /*35f0*/  BPT.TRAP 0x1 ;  /* 0x000000040000795c */ /* 0x000fe20000300000 */
.L_x_28:
[----:B------:R-:W-:Y:S01]  /*3600*/  ULEA UR9, UR19, UR12, 0x3 ;  /* 0x0000000c13097291 */ /* 0x000fe2000f8e183f */
[----:B------:R-:W-:-:S08]  /*3610*/  SHF.L.U32 R229, R227, 0x1f, RZ ;  /* 0x0000001fe3e57819 */ /* 0x000fd000000006ff */
[----:B------:R0:W1:Y:S01]  /*3620*/  SYNCS.PHASECHK.TRANS64.TRYWAIT P0, [UR9], R229 ;  /* 0x000000e5ff0075a7 */ /* 0x0000620008000149 */
[----:B------:R-:W-:Y:S05]  /*3630*/  @!P1 BRA `(.L_x_29) ;  /* 0x0000000000049947 */ /* 0x000fea0003800000 */
[----:B------:R-:W-:Y:S01]  /*3640*/  BPT.TRAP 0x1 ;  /* 0x000000040000795c */ /* 0x000fe20000300000 */
.L_x_29:
[----:B-1----:R-:W-:Y:S05]  /*3650*/  @P0 BRA `(.L_x_30) ;  /* 0x0000000000080947 */ /* 0x002fea0003800000 */
[----:B------:R-:W1:Y:S02]  /*3660*/  SYNCS.PHASECHK.TRANS64.TRYWAIT P0, [UR9], R229 ;  /* 0x000000e5ff0075a7 */ /* 0x000e640008000149 */
[----:B-1----:R-:W-:Y:S05]  /*3670*/  @!P0 BRA `(.L_x_31) ;  /* 0x000000d8004c8947 */ /* 0x002fea0003800000 */
.L_x_30:
[----:B------:R-:W-:Y:S01]  /*3680*/  UIADD3 UR9, UR12, 0x280, URZ ;  /* 0x000002800c097890 */ /* 0x000fe2000fffe03f */
[----:B------:R-:W-:Y:S01]  /*3690*/  WARPGROUP.ARRIVE ;  /* 0x00000000000079c5 */ /* 0x000fe20000000000 */
[----:B------:R-:W-:Y:S02]  /*36a0*/  UIADD3 UR10, UR12, 0xb280, URZ ;  /* 0x0000b2800c0a7890 */ /* 0x000fe4000fffe03f */
[----:B------:R-:W-:Y:S02]  /*36b0*/  UISETP.NE.AND UP0, UPT, UR7, URZ, UPT ;  /* 0x0000003f0700728c */ /* 0x000fe4000bf05270 */
[----:B------:R-:W-:Y:S02]  /*36c0*/  USHF.R.U32.HI UR9, URZ, 0x4, UR9 ;  /* 0x000000043f097899 */ /* 0x000fe40008011609 */
[----:B------:R-:W-:Y:S02]  /*36d0*/  USHF.R.U32.HI UR10, URZ, 0x4, UR10 ;  /* 0x000000043f0a7899 */ /* 0x000fe4000801160a */
[----:B------:R-:W-:-:S02]  /*36e0*/  USEL UR8, UR8, URZ, !UP0 ;  /* 0x0000003f08087287 */ /* 0x000fc4000c000000 */
[----:B------:R-:W-:Y:S02]  /*36f0*/  ULOP3.LUT UR9, UR9, 0x3fff, URZ, 0xc0, !UPT ;  /* 0x00003fff09097892 */ /* 0x000fe4000f8ec03f */
[----:B------:R-:W-:Y:S02]  /*3700*/  ULOP3.LUT UR10, UR10, 0x3fff, URZ, 0xc0, !UPT ;  /* 0x00003fff0a0a7892 */ /* 0x000fe4000f8ec03f */
[----:B------:R-:W-:Y:S02]  /*3710*/  UISETP.NE.U32.AND UP0, UPT, UR8, URZ, UPT ;  /* 0x0000003f0800728c */ /* 0x000fe4000bf05070 */
[----:B------:R-:W-:Y:S02]  /*3720*/  ULOP3.LUT UR8, UR9, 0x10000, URZ, 0xfc, !UPT ;  /* 0x0001000009087892 */ /* 0x000fe4000f8efc3f */
[----:B------:R-:W-:Y:S02]  /*3730*/  ULOP3.LUT UR10, UR10, 0x10000, URZ, 0xfc, !UPT ;  /* 0x000100000a0a7892 */ /* 0x000fe4000f8efc3f */
[----:B------:R-:W-:-:S02]  /*3740*/  ULEA UR8, UR19, UR8, 0x7 ;  /* 0x0000000813087291 */ /* 0x000fc4000f8e383f */
[----:B------:R-:W-:Y:S01]  /*3750*/  ULEA UR10, UR19, UR10, 0x9 ;  /* 0x0000000a130a7291 */ /* 0x000fe2000f8e483f */
[----:B------:R-:W-:Y:S01]  /*3760*/  UMOV UR9, 0xc0000010 ;  /* 0xc000001000097882 */ /* 0x000fe20000000000 */
[----:B------:R-:W-:Y:S01]  /*3770*/  UMOV UR11, 0xc0000010 ;  /* 0xc0000010000b7882 */ /* 0x000fe20000000000 */
[----:B------:R-:W-:-:S06]  /*3780*/  UIADD3 UR6, UR6, 0x1, URZ ;  /* 0x0000000106067890 */ /* 0x000fcc000fffe03f */
[----:B------:R-:W-:Y:S01]  /*3790*/  QGMMA.64x256x32.F32.E5M2.E5M2 R24, gdesc[UR8], R24, UP0, gsb0 ;  /* 0x03e00000081879f3 */ /* 0x000fe2000b803818 */
[----:B------:R-:W-:-:S04]  /*37a0*/  UISETP.NE.AND UP0, UPT, UR6, UR32, UPT ;  /* 0x000000200600728c */ /* 0x000fc8000bf05270 */
[----:B------:R-:W-:-:S06]  /*37b0*/  USEL UR7, URZ, 0x1, UP0 ;  /* 0x000000013f077887 */ /* 0x000fcc0008000000 */
[----:B------:R-:W-:Y:S01]  /*37c0*/  ISETP.NE.AND P0, PT, RZ, UR7, PT ;  /* 0x00000007ff007c0c */ /* 0x000fe2000bf05270 */
[----:B------:R-:W-:-:S12]  /*37d0*/  WARPGROUP.DEPBAR.LE gsb0, 0x1 ;  /* 0x00008000000079c5 */ /* 0x000fd80000010100 */
[----:B------:R-:W-:Y:S05]  /*37e0*/  @!P0 BRA `(.L_x_32) ;  /* 0x0000000c00808947 */ /* 0x000fea0003800000 */
[----:B------:R-:W-:Y:S02]  /*37f0*/  WARPGROUP.DEPBAR.LE gsb0, 0x0 ;  /* 0x00008000000079c5 */ /* 0x000fe40000010000 */
[----:B------:R-:W-:-:S01]  /*3800*/  FADD R226, R24, R226 ;  /* 0x000000e218e27221 */ /* 0x000fc20000000000 */
[----:B------:R-:W-:Y:S01]  /*3810*/  FADD R225, R25, R225 ;  /* 0x000000e119e17221 */ /* 0x000fe20000000000 */
[----:B------:R1:W-:Y:S01]  /*3820*/  STL [R1+0xa4], R227 ;  /* 0x0000a4e301007387 */ /* 0x0003e20000100800 */
[----:B------:R-:W-:-:S01]  /*3830*/  FADD R224, R26, R224 ;  /* 0x000000e01ae07221 */ /* 0x000fc20000000000 */
[----:B------:R-:W-:Y:S01]  /*3840*/  FADD R223, R27, R223 ;  /* 0x000000df1bdf7221 */ /* 0x000fe20000000000 */
[----:B------:R-:W-:-:S01]  /*3850*/  FADD R222, R28, R222 ;  /* 0x000000de1cde7221 */ /* 0x000fc20000000000 */
[----:B------:R-:W-:Y:S01]  /*3860*/  FADD R221, R29, R221 ;  /* 0x000000dd1ddd7221 */ /* 0x000fe20000000000 */
[----:B-1----:R-:W3:Y:S04]  /*3870*/  LDL.LU R227, [R1+0x30] ;  /* 0x0000300001e37983 */ /* 0x002ee80000300800 */
[----:B------:R1:W-:Y:S01]  /*3880*/  STL [R1+0xa8], R226 ;  /* 0x0000a8e201007387 */ /* 0x0003e20000100800 */
[----:B------:R-:W-:-:S01]  /*3890*/  FADD R220, R30, R220 ;  /* 0x000000dc1edc7221 */ /* 0x000fc20000000000 */
[----:B------:R-:W-:-:S02]  /*38a0*/  FADD R219, R31, R219 ;  /* 0x000000db1fdb7221 */ /* 0x000fc40000000000 */
[----:B-1----:R-:W4:Y:S04]  /*38b0*/  LDL.LU R226, [R1+0x2c] ;  /* 0x00002c0001e27983 */ /* 0x002f280000300800 */
[----:B------:R1:W-:Y:S01]  /*38c0*/  STL [R1+0xac], R225 ;  /* 0x0000ace101007387 */ /* 0x0003e20000100800 */
[----:B------:R-:W-:-:S03]  /*38d0*/  FADD R218, R32, R218 ;  /* 0x000000da20da7221 */ /* 0x000fc60000000000 */
[----:B-1----:R-:W2:Y:S04]  /*38e0*/  LDL.LU R225, [R1+0x28] ;  /* 0x0000280001e17983 */ /* 0x002ea80000300800 */
        /* <DEDUP_REMOVED lines=9> */
[----:B------:R1:W-:Y:S04]  /*3980*/  STL [R1+0xbc], R221 ;  /* 0x0000bcdd01007387 */ /* 0x0003e80000100800 */
        /* <DEDUP_REMOVED lines=12> */
[----:B-1----:R-:W2:Y:S01]  /*3a50*/  LDL.LU R215, [R1] ;  /* 0x0000000001d77983 */ /* 0x002ea20000300800 */
[----:B------:R-:W-:-:S01]  /*3a60*/  FADD R214, R36, R214 ;  /* 0x000000d624d67221 */ /* 0x000fc20000000000 */
[----:B------:R-:W-:Y:S01]  /*3a70*/  FADD R213, R37, R213 ;  /* 0x000000d525d57221 */ /* 0x000fe20000000000 */
[----:B------:R-:W-:-:S01]  /*3a80*/  FADD R212, R38, R212 ;  /* 0x000000d426d47221 */ /* 0x000fc20000000000 */
[----:B------:R-:W-:Y:S01]  /*3a90*/  FADD R211, R39, R211 ;  /* 0x000000d327d37221 */ /* 0x000fe20000000000 */
[----:B------:R-:W-:-:S01]  /*3aa0*/  FADD R210, R40, R210 ;  /* 0x000000d228d27221 */ /* 0x000fc20000000000 */
[----:B------:R-:W-:Y:S01]  /*3ab0*/  STL [R1+0xd8], R214 ;  /* 0x0000d8d601007387 */ /* 0x000fe20000100800 */
        /* <DEDUP_REMOVED lines=11> */
[----:B------:R1:W-:Y:S01]  /*3b70*/  STL [R1+0xe4], R211 ;  /* 0x0000e4d301007387 */ /* 0x0003e20000100800 */
[----:B------:R-:W-:-:S01]  /*3b80*/  FADD R200, R50, R200 ;  /* 0x000000c832c87221 */ /* 0x000fc20000000000 */
[----:B------:R-:W-:Y:S01]  /*3b90*/  FADD R199, R51, R199 ;  /* 0x000000c733c77221 */ /* 0x000fe20000000000 */
        /* <DEDUP_REMOVED lines=69> */
[----:B-----5:R-:W-:Y:S01]  /*3ff0*/  FADD R0, R121, R0 ;  /* 0x0000000079007221 */ /* 0x020fe20000000000 */
[----:B---3--:R-:W-:-:S01]  /*4000*/  FADD R227, R134, R227 ;  /* 0x000000e386e37221 */ /* 0x008fc20000000000 */
[----:B----4-:R-:W-:Y:S01]  /*4010*/  FADD R226, R133, R226 ;  /* 0x000000e285e27221 */ /* 0x010fe20000000000 */
[----:B--2---:R-:W-:-:S01]  /*4020*/  FADD R225, R132, R225 ;  /* 0x000000e184e17221 */ /* 0x004fc20000000000 */
        /* <DEDUP_REMOVED lines=9> */
[----:B------:R-:W-:-:S05]  /*40c0*/  FADD R215, R122, R215 ;  /* 0x000000d77ad77221 */ /* 0x000fca0000000000 */
[----:B------:R2:W-:Y:S04]  /*40d0*/  STL [R1], R215 ;  /* 0x000000d701007387 */ /* 0x0005e80000100800 */
[----:B------:R3:W-:Y:S04]  /*40e0*/  STL [R1+0x4], R216 ;  /* 0x000004d801007387 */ /* 0x0007e80000100800 */
        /* <DEDUP_REMOVED lines=8> */
[----:B-1----:R-:W4:Y:S04]  /*4170*/  LDL.LU R211, [R1+0x34] ;  /* 0x0000340001d37983 */ /* 0x002f280000300800 */
[----:B------:R1:W-:Y:S04]  /*4180*/  STL [R1+0x28], R225 ;  /* 0x000028e101007387 */ /* 0x0003e80000100800 */
[----:B------:R-:W4:Y:S04]  /*4190*/  LDL.LU R212, [R1+0x38] ;  /* 0x0000380001d47983 */ /* 0x000f280000300800 */
[----:B------:R1:W-:Y:S04]  /*41a0*/  STL [R1+0x2c], R226 ;  /* 0x00002ce201007387 */ /* 0x0003e80000100800 */
[----:B------:R-:W4:Y:S04]  /*41b0*/  LDL.LU R213, [R1+0x3c] ;  /* 0x00003c0001d57983 */ /* 0x000f280000300800 */
[----:B------:R1:W-:Y:S04]  /*41c0*/  STL [R1+0x30], R227 ;  /* 0x000030e301007387 */ /* 0x0003e80000100800 */
[----:B------:R-:W4:Y:S04]  /*41d0*/  LDL.LU R214, [R1+0x40] ;  /* 0x0000400001d67983 */ /* 0x000f280000300800 */
[----:B--2---:R-:W2:Y:S04]  /*41e0*/  LDL.LU R215, [R1+0x44] ;  /* 0x0000440001d77983 */ /* 0x004ea80000300800 */
[----:B---3--:R-:W3:Y:S04]  /*41f0*/  LDL.LU R216, [R1+0x48] ;  /* 0x0000480001d87983 */ /* 0x008ee80000300800 */
[----:B----4-:R-:W4:Y:S04]  /*4200*/  LDL.LU R217, [R1+0x4c] ;  /* 0x00004c0001d97983 */ /* 0x010f280000300800 */
[----:B0-----:R-:W4:Y:S04]  /*4210*/  LDL.LU R218, [R1+0x50] ;  /* 0x0000500001da7983 */ /* 0x001f280000300800 */
[----:B------:R-:W4:Y:S04]  /*4220*/  LDL.LU R219, [R1+0x54] ;  /* 0x0000540001db7983 */ /* 0x000f280000300800 */
[----:B------:R-:W4:Y:S04]  /*4230*/  LDL.LU R220, [R1+0x58] ;  /* 0x0000580001dc7983 */ /* 0x000f280000300800 */
[----:B------:R-:W4:Y:S04]  /*4240*/  LDL.LU R221, [R1+0x5c] ;  /* 0x00005c0001dd7983 */ /* 0x000f280000300800 */
[----:B------:R-:W4:Y:S04]  /*4250*/  LDL.LU R222, [R1+0x60] ;  /* 0x0000600001de7983 */ /* 0x000f280000300800 */
[----:B------:R-:W4:Y:S04]  /*4260*/  LDL.LU R223, [R1+0x64] ;  /* 0x0000640001df7983 */ /* 0x000f280000300800 */
[----:B------:R-:W4:Y:S04]  /*4270*/  LDL.LU R224, [R1+0x68] ;  /* 0x0000680001e07983 */ /* 0x000f280000300800 */
[----:B-1----:R-:W4:Y:S04]  /*4280*/  LDL.LU R225, [R1+0x6c] ;  /* 0x00006c0001e17983 */ /* 0x002f280000300800 */
[----:B------:R-:W4:Y:S04]  /*4290*/  LDL.LU R226, [R1+0x70] ;  /* 0x0000700001e27983 */ /* 0x000f280000300800 */
[----:B------:R-:W4:Y:S01]  /*42a0*/  LDL.LU R227, [R1+0x74] ;  /* 0x0000740001e37983 */ /* 0x000f220000300800 */
[----:B------:R-:W-:-:S05]  /*42b0*/  FADD R211, R135, R211 ;  /* 0x000000d387d37221 */ /* 0x000fca0000000000 */
[----:B------:R0:W-:Y:S01]  /*42c0*/  STL [R1+0x34], R211 ;  /* 0x000034d301007387 */ /* 0x0001e20000100800 */
[----:B------:R-:W-:-:S03]  /*42d0*/  FADD R212, R136, R212 ;  /* 0x000000d488d47221 */ /* 0x000fc60000000000 */
[----:B0-----:R1:W5:Y:S01]  /*42e0*/  LDL.LU R211, [R1+0xe4] ;  /* 0x0000e40001d37983 */ /* 0x0013620000300800 */
[----:B------:R-:W-:-:S03]  /*42f0*/  FADD R213, R137, R213 ;  /* 0x000000d589d57221 */ /* 0x000fc60000000000 */
[----:B------:R0:W-:Y:S01]  /*4300*/  STL [R1+0x38], R212 ;  /* 0x000038d401007387 */ /* 0x0001e20000100800 */
[----:B------:R-:W-:-:S01]  /*4310*/  FADD R214, R138, R214 ;  /* 0x000000d68ad67221 */ /* 0x000fc20000000000 */
[----:B--2---:R-:W-:Y:S02]  /*4320*/  FADD R215, R139, R215 ;  /* 0x000000d78bd77221 */ /* 0x004fe40000000000 */
[----:B0-----:R1:W5:Y:S01]  /*4330*/  LDL.LU R212, [R1+0xe0] ;  /* 0x0000e00001d47983 */ /* 0x0013620000300800 */
[----:B---3--:R-:W-:-:S03]  /*4340*/  FADD R216, R140, R216 ;  /* 0x000000d88cd87221 */ /* 0x008fc60000000000 */
[----:B------:R0:W-:Y:S01]  /*4350*/  STL [R1+0x3c], R213 ;  /* 0x00003cd501007387 */ /* 0x0001e20000100800 */
[----:B----4-:R-:W-:-:S03]  /*4360*/  FADD R217, R141, R217 ;  /* 0x000000d98dd97221 */ /* 0x010fc60000000000 */
[----:B0-----:R1:W5:Y:S01]  /*4370*/  LDL.LU R213, [R1+0xdc] ;  /* 0x0000dc0001d57983 */ /* 0x0013620000300800 */
[----:B------:R-:W-:-:S03]  /*4380*/  FADD R218, R142, R218 ;  /* 0x000000da8eda7221 */ /* 0x000fc60000000000 */
[----:B------:R0:W-:Y:S01]  /*4390*/  STL [R1+0x40], R214 ;  /* 0x000040d601007387 */ /* 0x0001e20000100800 */
[----:B------:R-:W-:-:S01]  /*43a0*/  FADD R219, R143, R219 ;  /* 0x000000db8fdb7221 */ /* 0x000fc20000000000 */
[----:B------:R-:W-:Y:S02]  /*43b0*/  FADD R220, R144, R220 ;  /* 0x000000dc90dc7221 */ /* 0x000fe40000000000 */
[----:B0-----:R1:W5:Y:S04]  /*43c0*/  LDL.LU R214, [R1+0xd8] ;  /* 0x0000d80001d67983 */ /* 0x0013680000300800 */
[----:B------:R0:W-:Y:S01]  /*43d0*/  STL [R1+0x44], R215 ;  /* 0x000044d701007387 */ /* 0x0001e20000100800 */
[----:B------:R-:W-:-:S01]  /*43e0*/  FADD R221, R145, R221 ;  /* 0x000000dd91dd7221 */ /* 0x000fc20000000000 */
[----:B------:R-:W-:-:S02]  /*43f0*/  FADD R222, R146, R222 ;  /* 0x000000de92de7221 */ /* 0x000fc40000000000 */
[----:B0-----:R1:W5:Y:S04]  /*4400*/  LDL.LU R215, [R1+0xd4] ;  /* 0x0000d40001d77983 */ /* 0x0013680000300800 */
[----:B------:R0:W-:Y:S01]  /*4410*/  STL [R1+0x48], R216 ;  /* 0x000048d801007387 */ /* 0x0001e20000100800 */
[----:B------:R-:W-:-:S03]  /*4420*/  FADD R223, R147, R223 ;  /* 0x000000df93df7221 */ /* 0x000fc60000000000 */
        /* <DEDUP_REMOVED lines=13> */
[----:B------:R0:W-:Y:S04]  /*4500*/  STL [R1+0x5c], R221 ;  /* 0x00005cdd01007387 */ /* 0x0001e80000100800 */
        /* <DEDUP_REMOVED lines=12> */
[----:B0-----:R1:W5:Y:S01]  /*45d0*/  LDL.LU R227, [R1+0xa4] ;  /* 0x0000a40001e37983 */ /* 0x0013620000300800 */
[----:B------:R-:W-:-:S05]  /*45e0*/  UMOV UR6, URZ ;  /* 0x0000003f00067c82 */ /* 0x000fca0008000000 */
.L_x_32:
[----:B------:R-:W-:Y:S05]  /*45f0*/  @!P1 BRA `(.L_x_33) ;  /* 0x0000000000049947 */ /* 0x000fea0003800000 */
[----:B------:R-:W-:Y:S01]  /*4600*/  BPT.TRAP 0x1 ;  /* 0x000000040000795c */ /* 0x000fe20000300000 */
.L_x_33:
[----:B------:R3:W-:Y:S04]  /*4610*/  STL [R1+0xa8], R2 ;  /* 0x0000a80201007387 */ /* 0x0007e80000100800 */
[----:B---3--:R-:W3:Y:S04]  /*4620*/  LDL R2, [R1+0x78] ;  /* 0x0000780001027983 */ /* 0x008ee80000100800 */
[----:B-----5:R4:W-:Y:S04]  /*4630*/  STL [R1+0xa4], R0 ;  /* 0x0000a40001007387 */ /* 0x0209e80000100800 */
[----:B----4-:R-:W4:Y:S01]  /*4640*/  LDL R0, [R1+0x80] ;  /* 0x0000800001007983 */ /* 0x010f220000100800 */
[----:B0-----:R-:W-:Y:S01]  /*4650*/  IMAD.U32 R229, RZ, RZ, UR24 ;  /* 0x00000018ffe57e24 */ /* 0x001fe2000f8e00ff */
[----:B---3--:R-:W-:-:S02]  /*4660*/  ISETP.NE.AND P0, PT, R2, RZ, PT ;  /* 0x000000ff0200720c */ /* 0x008fc40003f05270 */
[----:B------:R0:W5:Y:S11]  /*4670*/  LDL.LU R2, [R1+0xa8] ;  /* 0x0000a80001027983 */ /* 0x0001760000300800 */
[----:B------:R-:W-:-:S05]  /*4680*/  @P0 LEA R229, R229, UR12, 0x3 ;  /* 0x0000000ce5e50c11 */ /* 0x000fca000f8e18ff */
[----:B------:R-:W-:-:S05]  /*4690*/  @P0 VIADD R229, R229, 0xb0 ;  /* 0x000000b0e5e50836 */ /* 0x000fca0000000000 */
[----:B----4-:R-:W-:Y:S02]  /*46a0*/  @P0 PRMT R229, R0, 0x654, R229 ;  /* 0x0000065400e50816 */ /* 0x010fe400000000e5 */
[----:B------:R0:W5:Y:S01]  /*46b0*/  LDL.LU R0, [R1+0xa4] ;  /* 0x0000a40001007983 */ /* 0x0001620000300800 */
[----:B------:R-:W-:Y:S01]  /*46c0*/  UISETP.GT.U32.AND UP0, UPT, UR13, 0x1, UPT ;  /* 0x000000010d00788c */ /* 0x000fe2000bf04070 */
[----:B------:R0:W-:Y:S05]  /*46d0*/  @P0 SYNCS.ARRIVE.TRANS64.RED.A1T0 RZ, [R229+URZ], RZ ;  /* 0x000000ffe5ff09a7 */ /* 0x0001ea000810043f */
[----:B------:R-:W-:-:S13]  /*46e0*/  PLOP3.LUT P0, PT, PT, PT, UP0, 0x80, 0x0 ;  /* 0x000000000000781c */ /* 0x000fda0003f0f008 */
[----:B0-----:R-:W-:Y:S05]  /*46f0*/  @P0 BRA `(.L_x_34) ;  /* 0x0000000000040947 */ /* 0x001fea0003800000 */
[----:B------:R-:W-:Y:S01]  /*4700*/  BPT.TRAP 0x1 ;  /* 0x000000040000795c */ /* 0x000fe20000300000 */
.L_x_34:
[----:B------:R-:W-:Y:S01]  /*4710*/  UIADD3 UR19, UR19, 0x1, URZ ;  /* 0x0000000113137890 */ /* 0x000fe2000fffe03f */
[C---:B------:R-:W-:Y:S01]  /*4720*/  ISETP.GT.AND P0, PT, R228.reuse, 0x1, PT ;  /* 0x00000001e400780c */ /* 0x040fe20003f04270 */
[----:B------:R-:W-:Y:S01]  /*4730*/  UIADD3 UR24, UR24, 0x1, URZ ;  /* 0x0000000118187890 */ /* 0x000fe2000fffe03f */
[----:B------:R-:W-:Y:S01]  /*4740*/  VIADD R228, R228, 0xffffffff ;  /* 0xffffffffe4e47836 */ /* 0x000fe20000000000 */
[----:B------:R-:W-:Y:S02]  /*4750*/  UISETP.NE.AND UP0, UPT, UR19, 0x16, UPT ;  /* 0x000000161300788c */ /* 0x000fe4000bf05270 */
[----:B------:R-:W-:Y:S02]  /*4760*/  UISETP.NE.AND UP1, UPT, UR24, 0x16, UPT ;  /* 0x000000161800788c */ /* 0x000fe4000bf25270 */
[----:B------:R-:W-:Y:S02]  /*4770*/  USEL UR8, URZ, 0x1, UP0 ;  /* 0x000000013f087887 */ /* 0x000fe40008000000 */
[----:B------:R-:W-:-:S02]  /*4780*/  USEL UR19, UR19, URZ, UP0 ;  /* 0x0000003f13137287 */ /* 0x000fc40008000000 */
[----:B------:R-:W-:Y:S02]  /*4790*/  USEL UR24, UR24, URZ, UP1 ;  /* 0x0000003f18187287 */ /* 0x000fe40008800000 */
[----:B------:R-:W-:Y:S01]  /*47a0*/  LOP3.LUT R227, R227, UR8, RZ, 0x3c, !PT ;  /* 0x00000008e3e37c12 */ /* 0x000fe2000f8e3cff */
[----:B------:R-:W-:Y:S01]  /*47b0*/  UMOV UR8, 0x1 ;  /* 0x0000000100087882 */ /* 0x000fe20000000000 */
[----:B------:R-:W-:Y:S08]  /*47c0*/  @P0 BRA `(.L_x_35) ;  /* 0xffffffec007c0947 */ /* 0x000ff0000383ffff */
.L_x_27:
[----:B------:R-:W-:-:S04]  /*47d0*/  UISETP.NE.AND UP0, UPT, UR6, URZ, UPT ;  /* 0x0000003f0600728c */ /* 0x000fc8000bf05270 */
[----:B------:R-:W-:-:S06]  /*47e0*/  USEL UR6, URZ, 0x1, !UP0 ;  /* 0x000000013f067887 */ /* 0x000fcc000c000000 */
[----:B------:R-:W-:-:S13]  /*47f0*/  ISETP.NE.AND P0, PT, RZ, UR6, PT ;  /* 0x00000006ff007c0c */ /* 0x000fda000bf05270 */
[----:B------:R-:W-:Y:S05]  /*4800*/  @!P0 BRA `(.L_x_36) ;  /* 0x0000000c00dc8947 */ /* 0x000fea0003800000 */
[----:B------:R-:W3:Y:S04]  /*4810*/  LDL.LU R227, [R1+0x74] ;  /* 0x0000740001e37983 */ /* 0x000ee80000300800 */
[----:B---3--:R0:W-:Y:S04]  /*4820*/  STL [R1+0xa4], R227 ;  /* 0x0000a4e301007387 */ /* 0x0081e80000100800 */
[----:B0-----:R-:W3:Y:S04]  /*4830*/  LDL.LU R227, [R1+0x70] ;  /* 0x0000700001e37983 */ /* 0x001ee80000300800 */
        /* <DEDUP_REMOVED lines=55> */
[----:B0-----:R-:W3:Y:S01]  /*4bb0*/  LDL.LU R227, [R1] ;  /* 0x0000000001e37983 */ /* 0x001ee20000300800 */
[----:B------:R-:W-:-:S02]  /*4bc0*/  WARPGROUP.DEPBAR.LE gsb0, 0x0 ;  /* 0x00008000000079c5 */ /* 0x000fc40000010000 */
[----:B------:R-:W-:Y:S01]  /*4bd0*/  FADD R226, R24, R226 ;  /* 0x000000e218e27221 */ /* 0x000fe20000000000 */
        /* <DEDUP_REMOVED lines=95> */
[----:B-----5:R-:W-:Y:S01]  /*51d0*/  FADD R2, R120, R2 ;  /* 0x0000000278027221 */ /* 0x020fe20000000000 */
[----:B------:R-:W-:Y:S01]  /*51e0*/  FADD R0, R121, R0 ;  /* 0x0000000079007221 */ /* 0x000fe20000000000 */
[----:B---3--:R-:W-:-:S05]  /*51f0*/  FADD R227, R122, R227 ;  /* 0x000000e37ae37221 */ /* 0x008fca0000000000 */
[----:B------:R0:W-:Y:S04]  /*5200*/  STL [R1], R227 ;  /* 0x000000e301007387 */ /* 0x0001e80000100800 */
[----:B0-----:R-:W3:Y:S02]  /*5210*/  LDL.LU R227, [R1+0x114] ;  /* 0x0001140001e37983 */ /* 0x001ee40000300800 */
[----:B---3--:R-:W-:-:S05]  /*5220*/  FADD R227, R123, R227 ;  /* 0x000000e37be37221 */ /* 0x008fca0000000000 */
[----:B------:R0:W-:Y:S04]  /*5230*/  STL [R1+0x4], R227 ;  /* 0x000004e301007387 */ /* 0x0001e80000100800 */
        /* <DEDUP_REMOVED lines=83> */
[----:B------:R0:W-:Y:S02]  /*5770*/  STL [R1+0x74], R227 ;  /* 0x000074e301007387 */ /* 0x0001e40000100800 */
.L_x_36:
[----:B0-----:R-:W-:-:S04]  /*5780*/  IMAD.U32 R227, RZ, RZ, UR31 ;  /* 0x0000001fffe37e24 */ /* 0x001fc8000f8e00ff */
[----:B------:R0:W-:Y:S01]  /*5790*/  SYNCS.ARRIVE.TRANS64.A1T0 RZ, [R227+UR29], RZ ;  /* 0x000000ffe3ff79a7 */ /* 0x0001e2000810001d */
[----:B------:R-:W-:Y:S02]  /*57a0*/  WARPGROUP.DEPBAR.LE gsb0, 0x0 ;  /* 0x00008000000079c5 */ /* 0x000fe40000010000 */
[----:B------:R-:W3:Y:S02]  /*57b0*/  LDC R24, c[0x0][0x28c] ;  /* 0x0000a300ff187b82 */ /* 0x000ee40000000800 */
[----:B---3--:R-:W-:-:S13]  /*57c0*/  ISETP.GE.AND P0, PT, R24, 0x1, PT ;  /* 0x000000011800780c */ /* 0x008fda0003f06270 */
[----:B0-----:R-:W-:Y:S05]  /*57d0*/  @!P0 BRA `(.L_x_37) ;  /* 0x0000000000608947 */ /* 0x001fea0003800000 */
[----:B------:R-:W-:-:S06]  /*57e0*/  UISETP.NE.AND UP0, UPT, UR27, 0x3, UPT ;  /* 0x000000031b00788c */ /* 0x000fcc000bf05270 */
[----:B------:R-:W-:-:S13]  /*57f0*/  PLOP3.LUT P0, PT, PT, PT, UP0, 0x80, 0x0 ;  /* 0x000000000000781c */ /* 0x000fda0003f0f008 */
[----:B------:R-:W-:Y:S05]  /*5800*/  @!P0 BRA `(.L_x_38) ;  /* 0x0000000000048947 */ /* 0x000fea0003800000 */
[----:B------:R-:W-:Y:S01]  /*5810*/  BPT.TRAP 0x1 ;  /* 0x000000040000795c */ /* 0x000fe20000300000 */
.L_x_38:
[----:B-----5:R0:W-:Y:S04]  /*5820*/  STL [R1+0xa4], R0 ;  /* 0x0000a40001007387 */ /* 0x0201e80000100800 */
[----:B------:R-:W3:Y:S04]  /*5830*/  LDL R227, [R1+0x80] ;  /* 0x0000800001e37983 */ /* 0x000ee80000100800 */
[----:B0-----:R-:W4:Y:S02]  /*5840*/  LDL R0, [R1+0x78] ;  /* 0x0000780001007983 */ /* 0x001f240000100800 */
[----:B----4-:R-:W-:-:S02]  /*5850*/  ISETP.NE.AND P0, PT, R0, RZ, PT ;  /* 0x000000ff0000720c */ /* 0x010fc40003f05270 */
[----:B------:R0:W5:Y:S11]  /*5860*/  LDL.LU R0, [R1+0xa4] ;  /* 0x0000a40001007983 */ /* 0x0001760000300800 */
[----:B------:R-:W-:-:S05]  /*5870*/  VOTEU.ANY UP0, P0 ;  /* 0x00000000003f7886 */ /* 0x000fca0000000100 */
[----:B------:R-:W-:-:S06]  /*5880*/  @UP0 UIADD3 UR6, UR16, UR5, URZ ;  /* 0x0000000510060290 */ /* 0x000fcc000fffe03f */
[----:B------:R-:W-:-:S04]  /*5890*/  IMAD.U32 R24, RZ, RZ, UR6 ;  /* 0x00000006ff187e24 */ /* 0x000fc8000f8e00ff */
[----:B------:R-:W-:-:S04]  /*58a0*/  @P0 IMAD.WIDE.U32 R24, R24, -0x45d1745d, RZ ;  /* 0xba2e8ba318180825 */ /* 0x000fc800078e00ff */
[----:B------:R-:W-:Y:S01]  /*58b0*/  IMAD.U32 R27, RZ, RZ, UR6 ;  /* 0x00000006ff1b7e24 */ /* 0x000fe2000f8e00ff */
[----:B------:R-:W-:-:S05]  /*58c0*/  @P0 SHF.R.U32.HI R24, RZ, 0x4, R25 ;  /* 0x00000004ff180819 */ /* 0x000fca0000011619 */
[----:B------:R-:W-:-:S05]  /*58d0*/  @P0 IMAD R24, R24, -0x16, R27 ;  /* 0xffffffea18180824 */ /* 0x000fca00078e021b */
[----:B------:R-:W-:Y:S01]  /*58e0*/  @P0 LEA R24, R24, UR12, 0x3 ;  /* 0x0000000c18180c11 */ /* 0x000fe2000f8e18ff */
[----:B------:R-:W-:-:S04]  /*58f0*/  UISETP.GT.U32.AND UP0, UPT, UR13, 0x1, UPT ;  /* 0x000000010d00788c */ /* 0x000fc8000bf04070 */
[----:B------:R-:W-:-:S05]  /*5900*/  @P0 VIADD R24, R24, 0xb0 ;  /* 0x000000b018180836 */ /* 0x000fca0000000000 */
[----:B---3--:R-:W-:-:S04]  /*5910*/  @P0 PRMT R24, R227, 0x654, R24 ;  /* 0x00000654e3180816 */ /* 0x008fc80000000018 */
[----:B------:R0:W-:Y:S01]  /*5920*/  @P0 SYNCS.ARRIVE.TRANS64.RED.A1T0 RZ, [R24+URZ], RZ ;  /* 0x000000ff18ff09a7 */ /* 0x0001e2000810043f */
[----:B------:R-:W-:-:S13]  /*5930*/  PLOP3.LUT P0, PT, PT, PT, UP0, 0x80, 0x0 ;  /* 0x000000000000781c */ /* 0x000fda0003f0f008 */
[----:B0-----:R-:W-:Y:S05]  /*5940*/  @P0 BRA `(.L_x_37) ;  /* 0x0000000000040947 */ /* 0x001fea0003800000 */
[----:B------:R-:W-:Y:S01]  /*5950*/  BPT.TRAP 0x1 ;  /* 0x000000040000795c */ /* 0x000fe20000300000 */
.L_x_37:
[----:B------:R-:W0:Y:S01]  /*5960*/  S2R R25, SR_TID.X ;  /* 0x0000000000197919 */ /* 0x000e220000002100 */
[----:B------:R-:W-:Y:S01]  /*5970*/  IMAD.U32 R24, RZ, RZ, UR30 ;  /* 0x0000001eff187e24 */ /* 0x000fe2000f8e00ff */
[----:B------:R-:W-:Y:S01]  /*5980*/  UIADD3 UR5, UR28, UR5, URZ ;  /* 0x000000051c057290 */ /* 0x000fe2000fffe03f */
[----:B------:R-:W3:Y:S01]  /*5990*/  LDC R35, c[0x0][0x288] ;  /* 0x0000a200ff237b82 */ /* 0x000ee20000000800 */
[----:B------:R-:W-:Y:S02]  /*59a0*/  UISETP.GE.U32.AND UP1, UPT, UR28, 0x16, UPT ;  /* 0x000000161c00788c */ /* 0x000fe4000bf26070 */
[----:B------:R-:W-:Y:S01]  /*59b0*/  SHF.L.U32 R24, R24, 0x1f, RZ ;  /* 0x0000001f18187819 */ /* 0x000fe200000006ff */
[----:B------:R-:W-:Y:S02]  /*59c0*/  UISETP.GT.U32.AND UP0, UPT, UR5, 0x15, UPT ;  /* 0x000000150500788c */ /* 0x000fe4000bf04070 */
[----:B------:R-:W-:Y:S01]  /*59d0*/  UIMAD.WIDE.U32 UR6, UR5, -0x45d1745d, URZ ;  /* 0xba2e8ba3050678a5 */ /* 0x000fe2000f8e003f */
[----:B------:R-:W4:Y:S01]  /*59e0*/  SYNCS.PHASECHK.TRANS64.TRYWAIT P0, [UR17+0x8], R24 ;  /* 0x00000818ff0075a7 */ /* 0x000f220008000151 */
[----:B------:R-:W-:-:S02]  /*59f0*/  UISETP.LT.U32.AND UP0, UPT, UR28, 0x16, UP0 ;  /* 0x000000161c00788c */ /* 0x000fc40008701070 */
[----:B------:R-:W-:Y:S02]  /*5a00*/  USHF.R.U32.HI UR6, URZ, 0x4, UR7 ;  /* 0x000000043f067899 */ /* 0x000fe40008011607 */
[----:B------:R-:W-:Y:S02]  /*5a10*/  USEL UR8, URZ, 0x1, !UP0 ;  /* 0x000000013f087887 */ /* 0x000fe4000c000000 */
[----:B------:R-:W-:Y:S02]  /*5a20*/  UIMAD UR5, UR6, -0x16, UR5 ;  /* 0xffffffea060578a4 */ /* 0x000fe4000f8e0205 */
[----:B------:R-:W-:-:S04]  /*5a30*/  ULOP3.LUT UR4, UR4, UR8, URZ, 0x3c, !UPT ;  /* 0x0000000804047292 */ /* 0x000fc8000f8e3c3f */
[----:B------:R-:W-:Y:S01]  /*5a40*/  @UP1 ULOP3.LUT UR4, UR4, 0x1, UR6, 0x78, !UPT ;  /* 0x0000000104041892 */ /* 0x000fe2000f8e7806 */
[----:B0-----:R-:W-:-:S04]  /*5a50*/  SHF.R.S32.HI R26, RZ, 0x1f, R25 ;  /* 0x0000001fff1a7819 */ /* 0x001fc80000011419 */
[----:B------:R-:W-:-:S04]  /*5a60*/  LEA.HI R26, R26, R25, RZ, 0x7 ;  /* 0x000000191a1a7211 */ /* 0x000fc800078f38ff */
[----:B------:R-:W-:-:S05]  /*5a70*/  LOP3.LUT R26, R26, 0xffffff80, RZ, 0xc0, !PT ;  /* 0xffffff801a1a7812 */ /* 0x000fca00078ec0ff */
[----:B------:R-:W-:-:S05]  /*5a80*/  IMAD.IADD R26, R25, 0x1, -R26 ;  /* 0x00000001191a7824 */ /* 0x000fca00078e0a1a */
[----:B------:R-:W-:-:S04]  /*5a90*/  SHF.R.S32.HI R25, RZ, 0x1f, R26 ;  /* 0x0000001fff197819 */ /* 0x000fc8000001141a */
[----:B------:R-:W-:-:S04]  /*5aa0*/  LEA.HI R25, R25, R26, RZ, 0x2 ;  /* 0x0000001a19197211 */ /* 0x000fc800078f10ff */
[----:B------:R-:W-:-:S05]  /*5ab0*/  LOP3.LUT R25, R25, 0xfffffffc, RZ, 0xc0, !PT ;  /* 0xfffffffc19197812 */ /* 0x000fca00078ec0ff */
[----:B------:R-:W-:-:S04]  /*5ac0*/  IMAD.IADD R40, R26, 0x1, -R25 ;  /* 0x000000011a287824 */ /* 0x000fc800078e0a19 */
[----:B------:R-:W-:Y:S01]  /*5ad0*/  IMAD.SHL.U32 R32, R40, 0x2, RZ ;  /* 0x0000000228207824 */ /* 0x000fe200078e00ff */
[----:B---34-:R-:W-:Y:S06]  /*5ae0*/  @!P0 BRA `(.L_x_39) ;  /* 0x000000b400508947 */ /* 0x018fec0003800000 */
.L_x_343:
[----:B-----5:R3:W-:Y:S01]  /*5af0*/  STL [R1+0xa8], R2 ;  /* 0x0000a80201007387 */ /* 0x0207e20000100800 */
[----:B------:R-:W-:Y:S01]  /*5b00*/  ULDC UR8, c[0x0][0x284] ;  /* 0x0000a10000087ab9 */ /* 0x000fe20000000800 */
[----:B------:R-:W-:Y:S01]  /*5b10*/  SHF.R.S32.HI R33, RZ, 0x1f, R32 ;  /* 0x0000001fff217819 */ /* 0x000fe20000011420 */
[----:B------:R-:W-:Y:S01]  /*5b20*/  ULDC.64 UR6, c[0x0][0x5d0] ;  /* 0x0001740000067ab9 */ /* 0x000fe20000000a00 */
[----:B---3--:R-:W3:Y:S04]  /*5b30*/  LDL.LU R2, [R1+0x90] ;  /* 0x0000900001027983 */ /* 0x008ee80000300800 */
[----:B------:R4:W-:Y:S04]  /*5b40*/  STL [R1+0xa4], R0 ;  /* 0x0000a40001007387 */ /* 0x0009e80000100800 */
[----:B------:R-:W2:Y:S04]  /*5b50*/  LDL R227, [R1+0x7c] ;  /* 0x00007c0001e37983 */ /* 0x000ea80000100800 */
[----:B----4-:R-:W4:Y:S01]  /*5b60*/  LDL R0, [R1+0x8c] ;  /* 0x00008c0001007983 */ /* 0x010f220000100800 */
[----:B---3--:R-:W-:-:S03]  /*5b70*/  IMAD.SHL.U32 R37, R2, 0x100, RZ ;  /* 0x0000010002257824 */ /* 0x008fc600078e00ff */
[----:B------:R3:W5:Y:S01]  /*5b80*/  LDL.LU R2, [R1+0xa8] ;  /* 0x0000a80001027983 */ /* 0x0007620000300800 */
[----:B----4-:R-:W-:-:S03]  /*5b90*/  IMAD.SHL.U32 R34, R0, 0x40, RZ ;  /* 0x0000004000227824 */ /* 0x010fc600078e00ff */
[----:B------:R3:W5:Y:S02]  /*5ba0*/  LDL.LU R0, [R1+0xa4] ;  /* 0x0000a40001007983 */ /* 0x0007640000300800 */
[----:B------:R-:W-:Y:S02]  /*5bb0*/  ISETP.GE.AND P0, PT, R34, UR8, PT ;  /* 0x0000000822007c0c */ /* 0x000fe4000bf06270 */
[----:B--2---:R-:W-:Y:S02]  /*5bc0*/  SHF.R.S32.HI R38, RZ, 0x1f, R227 ;  /* 0x0000001fff267819 */ /* 0x004fe400000114e3 */
[----:B------:R-:W-:Y:S01]  /*5bd0*/  ISETP.GE.OR P0, PT, R37, R35, P0 ;  /* 0x000000232500720c */ /* 0x000fe20000706670 */
[----:B0-----:R-:W-:-:S04]  /*5be0*/  IMAD.WIDE.U32 R24, R227, UR6, R32 ;  /* 0x00000006e3187c25 */ /* 0x001fc8000f8e0020 */
[----:B------:R-:W-:Y:S01]  /*5bf0*/  IMAD R26, R38, UR6, RZ ;  /* 0x00000006261a7c24 */ /* 0x000fe2000f8e02ff */
[----:B------:R-:W-:Y:S02]  /*5c00*/  SHF.R.S32.HI R36, RZ, 0x1f, R37 ;  /* 0x0000001fff247819 */ /* 0x000fe40000011425 */
[----:B------:R-:W-:Y:S01]  /*5c10*/  IADD3 R24, P1, R37, R24, RZ ;  /* 0x0000001825187210 */ /* 0x000fe20007f3e0ff */
[----:B------:R-:W-:-:S05]  /*5c20*/  IMAD R27, R227, UR7, R26 ;  /* 0x00000007e31b7c24 */ /* 0x000fca000f8e021a */
[----:B------:R-:W-:Y:S01]  /*5c30*/  IADD3.X R25, R36, R25, R27, P1, !PT ;  /* 0x0000001924197210 */ /* 0x000fe20000ffe41b */
[----:B---3--:R-:W-:Y:S06]  /*5c40*/  @P0 BRA `(.L_x_40) ;  /* 0x0000008c00cc0947 */ /* 0x008fec0003800000 */
[----:B------:R0:W-:Y:S01]  /*5c50*/  STL.64 [R1+0xb0], R4 ;  /* 0x0000b00401007387 */ /* 0x0001e20000100a00 */
[----:B------:R-:W2:Y:S01]  /*5c60*/  LDC.64 R28, c[0x0][0x5c8] ;  /* 0x00017200ff1c7b82 */ /* 0x000ea20000000a00 */
[----:B------:R-:W-:Y:S02]  /*5c70*/  ULDC.64 UR6, c[0x0][0x5c0] ;  /* 0x0001700000067ab9 */ /* 0x000fe40000000a00 */
[----:B0-----:R-:W3:Y:S04]  /*5c80*/  LDL.64 R4, [R1+0x98] ;  /* 0x0000980001047983 */ /* 0x001ee80000100a00 */
[----:B-----5:R0:W-:Y:S04]  /*5c90*/  STL [R1+0xa8], R2 ;  /* 0x0000a80201007387 */ /* 0x0201e80000100800 */
[----:B0-----:R-:W3:Y:S04]  /*5ca0*/  LDL.LU R2, [R1+0x8c] ;  /* 0x00008c0001027983 */ /* 0x001ee80000300800 */
[----:B------:R0:W-:Y:S04]  /*5cb0*/  STL [R1+0xa4], R0 ;  /* 0x0000a40001007387 */ /* 0x0001e80000100800 */
[----:B0-----:R-:W4:Y:S01]  /*5cc0*/  LDL R0, [R1+0x94] ;  /* 0x0000940001007983 */ /* 0x001f220000100800 */
[----:B---3--:R-:W-:-:S03]  /*5cd0*/  IMAD.WIDE R30, R2, 0x40, R4 ;  /* 0x00000040021e7825 */ /* 0x008fc600078e0204 */
[----:B------:R0:W5:Y:S04]  /*5ce0*/  LDL.LU.64 R4, [R1+0xb0] ;  /* 0x0000b00001047983 */ /* 0x0001680000300a00 */
[----:B------:R0:W5:Y:S01]  /*5cf0*/  LDL.LU R2, [R1+0xa8] ;  /* 0x0000a80001027983 */ /* 0x0001620000300800 */
[-C--:B--2---:R-:W-:Y:S02]  /*5d00*/  IMAD R26, R31, R28.reuse, RZ ;  /* 0x0000001c1f1a7224 */ /* 0x084fe400078e02ff */
[----:B------:R-:W-:-:S04]  /*5d10*/  IMAD.WIDE.U32 R24, R30, R28, R24 ;  /* 0x0000001c1e187225 */ /* 0x000fc800078e0018 */
[----:B------:R-:W-:Y:S01]  /*5d20*/  IMAD R27, R30, R29, R26 ;  /* 0x0000001d1e1b7224 */ /* 0x000fe200078e021a */
[----:B------:R-:W-:Y:S01]  /*5d30*/  LEA R26, P0, R28, R24, 0x3 ;  /* 0x000000181c1a7211 */ /* 0x000fe200078018ff */
[----:B----4-:R-:W-:Y:S01]  /*5d40*/  IMAD.IADD R39, R0, 0x1, -R34 ;  /* 0x0000000100277824 */ /* 0x010fe200078e0a22 */
[----:B------:R-:W-:Y:S01]  /*5d50*/  IADD3 R24, P1, R24, UR6, RZ ;  /* 0x0000000618187c10 */ /* 0x000fe2000ff3e0ff */
[----:B------:R0:W5:Y:S01]  /*5d60*/  LDL.LU R0, [R1+0xa4] ;  /* 0x0000a40001007983 */ /* 0x0001620000300800 */
[----:B------:R-:W-:Y:S01]  /*5d70*/  IMAD.IADD R27, R25, 0x1, R27 ;  /* 0x00000001191b7824 */ /* 0x000fe200078e021b */
[----:B------:R-:W-:-:S04]  /*5d80*/  IADD3 R26, P3, R26, UR6, RZ ;  /* 0x000000061a1a7c10 */ /* 0x000fc8000ff7e0ff */
[----:B------:R-:W-:Y:S01]  /*5d90*/  LEA.HI.X R29, R28, R27, R29, 0x3, P0 ;  /* 0x0000001b1c1d7211 */ /* 0x000fe200000f1c1d */
[----:B------:R-:W-:Y:S01]  /*5da0*/  IMAD R28, R40, -0x2, R35 ;  /* 0xfffffffe281c7824 */ /* 0x000fe200078e0223 */
[----:B------:R-:W-:Y:S01]  /*5db0*/  FSETP.NEU.AND P0, PT, RZ, UR26, PT ;  /* 0x0000001aff007c0b */ /* 0x000fe2000bf0d000 */
[----:B------:R-:W-:Y:S01]  /*5dc0*/  BSSY B0, `(.L_x_40) ;  /* 0x00008db000007945 */ /* 0x000fe20003800000 */
[----:B------:R-:W-:Y:S02]  /*5dd0*/  IADD3.X R25, R27, UR7, RZ, P1, !PT ;  /* 0x000000071b197c10 */ /* 0x000fe40008ffe4ff */
[----:B------:R-:W-:Y:S01]  /*5de0*/  IADD3.X R27, R29, UR7, RZ, P3, !PT ;  /* 0x000000071d1b7c10 */ /* 0x000fe20009ffe4ff */
[----:B------:R-:W-:-:S08]  /*5df0*/  IMAD.IADD R34, R28, 0x1, -R37 ;  /* 0x000000011c227824 */ /* 0x000fd000078e0a25 */
[----:B0-----:R-:W-:Y:S05]  /*5e00*/  @!P0 BRA `(.L_x_41) ;  /* 0x0000006800d88947 */ /* 0x001fea0003800000 */
[----:B------:R-:W-:Y:S01]  /*5e10*/  ULDC.64 UR6, c[0x0][0x5b8] ;  /* 0x00016e0000067ab9 */ /* 0x000fe20000000a00 */
[----:B------:R-:W-:Y:S01]  /*5e20*/  ULDC.64 UR8, c[0x0][0x5a8] ;  /* 0x00016a0000087ab9 */ /* 0x000fe20000000a00 */
[----:B------:R-:W-:Y:S01]  /*5e30*/  IMAD.WIDE.U32 R32, R227, UR6, R32 ;  /* 0x00000006e3207c25 */ /* 0x000fe2000f8e0020 */
[----:B------:R-:W-:Y:S03]  /*5e40*/  BSSY B1, `(.L_x_42) ;  /* 0x0000010000017945 */ /* 0x000fe60003800000 */
[----:B------:R-:W-:Y:S01]  /*5e50*/  IMAD R28, R38, UR6, RZ ;  /* 0x00000006261c7c24 */ /* 0x000fe2000f8e02ff */
[----:B------:R-:W-:-:S03]  /*5e60*/  IADD3 R32, P0, R37, R32, RZ ;  /* 0x0000002025207210 */ /* 0x000fc60007f1e0ff */
[----:B------:R-:W-:Y:S01]  /*5e70*/  IMAD R29, R227, UR7, R28 ;  /* 0x00000007e31d7c24 */ /* 0x000fe2000f8e021c */
[----:B------:R-:W-:Y:S02]  /*5e80*/  ULDC.64 UR6, c[0x0][0x5b0] ;  /* 0x00016c0000067ab9 */ /* 0x000fe40000000a00 */
[----:B------:R-:W-:Y:S02]  /*5e90*/  IMAD R35, R31, UR6, RZ ;  /* 0x000000061f237c24 */ /* 0x000fe4000f8e02ff */
[----:B------:R-:W-:Y:S02]  /*5ea0*/  IADD3.X R33, R36, R33, R29, P0, !PT ;  /* 0x0000002124217210 */ /* 0x000fe400007fe41d */
[----:B------:R-:W-:Y:S01]  /*5eb0*/  ISETP.GE.AND P0, PT, R39, 0x1, PT ;  /* 0x000000012700780c */ /* 0x000fe20003f06270 */
[C---:B------:R-:W-:Y:S02]  /*5ec0*/  IMAD R35, R30.reuse, UR7, R35 ;  /* 0x000000071e237c24 */ /* 0x040fe4000f8e0223 */
[----:B------:R-:W-:Y:S01]  /*5ed0*/  IMAD.WIDE.U32 R28, R30, UR6, R32 ;  /* 0x000000061e1c7c25 */ /* 0x000fe2000f8e0020 */
[----:B------:R-:W-:-:S02]  /*5ee0*/  ISETP.LT.OR P4, PT, R34, 0x1, !P0 ;  /* 0x000000012200780c */ /* 0x000fc40004781670 */
[----:B------:R-:W-:-:S04]  /*5ef0*/  IADD3 R28, P1, R28, UR8, RZ ;  /* 0x000000081c1c7c10 */ /* 0x000fc8000ff3e0ff */
[--C-:B------:R-:W-:Y:S02]  /*5f00*/  IADD3.X R29, R29, UR9, R35.reuse, P1, !PT ;  /* 0x000000091d1d7c10 */ /* 0x100fe40008ffe423 */
[----:B------:R-:W-:-:S05]  /*5f10*/  PRMT R35, RZ, 0x7610, R35 ;  /* 0x00007610ff237816 */ /* 0x000fca0000000023 */
[----:B------:R-:W-:Y:S05]  /*5f20*/  @P4 BRA `(.L_x_43) ;  /* 0x0000000000044947 */ /* 0x000fea0003800000 */
[----:B------:R0:W5:Y:S02]  /*5f30*/  LDG.E.U8 R35, desc[UR20][R28.64] ;  /* 0x000000141c237981 */ /* 0x000164000c1e1100 */
.L_x_43:
[----:B------:R-:W-:Y:S05]  /*5f40*/  BSYNC B1 ;  /* 0x0000000000017941 */ /* 0x000fea0003800000 */
.L_x_42:
[----:B-----5:R-:W-:Y:S01]  /*5f50*/  LOP3.LUT R35, R35, 0xff, RZ, 0xc0, !PT ;  /* 0x000000ff23237812 */ /* 0x020fe200078ec0ff */
[----:B------:R-:W-:Y:S01]  /*5f60*/  BSSY B1, `(.L_x_44) ;  /* 0x000000b000017945 */ /* 0x000fe20003800000 */
[----:B------:R-:W-:Y:S02]  /*5f70*/  ISETP.LT.OR P3, PT, R34, 0x2, !P0 ;  /* 0x000000022200780c */ /* 0x000fe40004761670 */
[----:B------:R-:W-:-:S05]  /*5f80*/  F2FP.F16.E5M2.UNPACK_B R35, R35 ;  /* 0x00000023ff23723e */ /* 0x000fca00020004ff */
[----:B------:R-:W-:-:S05]  /*5f90*/  HADD2.F32 R35, -RZ, R35.H0_H0 ;  /* 0x20000023ff237230 */ /* 0x000fca0000004100 */
[----:B------:R-:W-:-:S04]  /*5fa0*/  FMUL R35, R35, UR26 ;  /* 0x0000001a23237c20 */ /* 0x000fc80008400000 */
[----:B------:R-:W-:-:S05]  /*5fb0*/  FFMA R35, R226, UR25, R35 ;  /* 0x00000019e2237c23 */ /* 0x000fca0008000023 */
[----:B------:R-:W-:Y:S02]  /*5fc0*/  F2FP.SATFINITE.E5M2.F32.PACK_AB_MERGE_C R37, RZ, R35, RZ ;  /* 0x00000023ff25723e */ /* 0x000fe400048060ff */
[----:B------:R-:W-:-:S03]  /*5fd0*/  PRMT R35, RZ, 0x7610, R35 ;  /* 0x00007610ff237816 */ /* 0x000fc60000000023 */
[----:B------:R2:W-:Y:S01]  /*5fe0*/  @!P4 STG.E.U8 desc[UR20][R24.64], R37 ;  /* 0x000000251800c986 */ /* 0x0005e2000c101114 */
[----:B------:R-:W-:Y:S05]  /*5ff0*/  @P3 BRA `(.L_x_45) ;  /* 0x0000000000043947 */ /* 0x000fea0003800000 */
[----:B------:R3:W5:Y:S02]  /*6000*/  LDG.E.U8 R35, desc[UR20][R28.64+0x1] ;  /* 0x000001141c237981 */ /* 0x000764000c1e1100 */
.L_x_45:
[----:B------:R-:W-:Y:S05]  /*6010*/  BSYNC B1 ;  /* 0x0000000000017941 */ /* 0x000fea0003800000 */
.L_x_44:
[----:B-----5:R-:W-:Y:S01]  /*6020*/  LOP3.LUT R35, R35, 0xff, RZ, 0xc0, !PT ;  /* 0x000000ff23237812 */ /* 0x020fe200078ec0ff */
[----:B------:R-:W-:Y:S01]  /*6030*/  BSSY B1, `(.L_x_46) ;  /* 0x0000013000017945 */ /* 0x000fe20003800000 */
[----:B--2---:R-:W-:Y:S02]  /*6040*/  IADD3 R37, P1, R30, 0x8, RZ ;  /* 0x000000081e257810 */ /* 0x004fe40007f3e0ff */
[----:B------:R-:W-:-:S03]  /*6050*/  F2FP.F16.E5M2.UNPACK_B R35, R35 ;  /* 0x00000023ff23723e */ /* 0x000fc600020004ff */
[----:B------:R-:W-:Y:S01]  /*6060*/  IMAD.X R31, RZ, RZ, R31, P1 ;  /* 0x000000ffff1f7224 */ /* 0x000fe200008e061f */
[----:B------:R-:W-:Y:S01]  /*6070*/  ISETP.GE.AND P1, PT, R39, 0x9, PT ;  /* 0x000000092700780c */ /* 0x000fe20003f26270 */
[----:B------:R-:W-:Y:S02]  /*6080*/  HADD2.F32 R35, -RZ, R35.H0_H0 ;  /* 0x20000023ff237230 */ /* 0x000fe40000004100 */
[----:B------:R-:W-:Y:S01]  /*6090*/  IMAD R36, R31, UR6, RZ ;  /* 0x000000061f247c24 */ /* 0x000fe2000f8e02ff */
[----:B------:R-:W-:Y:S01]  /*60a0*/  ISETP.LT.OR P5, PT, R34, 0x1, !P1 ;  /* 0x000000012200780c */ /* 0x000fe20004fa1670 */
[----:B------:R-:W-:-:S04]  /*60b0*/  IMAD.WIDE.U32 R32, R37, UR6, R32 ;  /* 0x0000000625207c25 */ /* 0x000fc8000f8e0020 */
[----:B------:R-:W-:Y:S01]  /*60c0*/  FMUL R30, R35, UR26 ;  /* 0x0000001a231e7c20 */ /* 0x000fe20008400000 */
[----:B------:R-:W-:-:S03]  /*60d0*/  IMAD R37, R37, UR7, R36 ;  /* 0x0000000725257c24 */ /* 0x000fc6000f8e0224 */
[----:B------:R-:W-:Y:S01]  /*60e0*/  FFMA R225, R225, UR25, R30 ;  /* 0x00000019e1e17c23 */ /* 0x000fe2000800001e */
[----:B------:R-:W-:Y:S02]  /*60f0*/  IADD3 R30, P4, R32, UR8, RZ ;  /* 0x00000008201e7c10 */ /* 0x000fe4000ff9e0ff */
[----:B------:R-:W-:Y:S02]  /*6100*/  PRMT R32, RZ, 0x7610, R32 ;  /* 0x00007610ff207816 */ /* 0x000fe40000000020 */
[----:B------:R-:W-:Y:S02]  /*6110*/  F2FP.SATFINITE.E5M2.F32.PACK_AB_MERGE_C R225, RZ, R225, RZ ;  /* 0x000000e1ffe1723e */ /* 0x000fe400048060ff */
[----:B------:R-:W-:-:S03]  /*6120*/  IADD3.X R31, R33, UR9, R37, P4, !PT ;  /* 0x00000009211f7c10 */ /* 0x000fc6000a7fe425 */
[----:B------:R2:W-:Y:S01]  /*6130*/  @!P3 STG.E.U8 desc[UR20][R24.64+0x1], R225 ;  /* 0x000001e11800b986 */ /* 0x0005e2000c101114 */
[----:B------:R-:W-:Y:S05]  /*6140*/  @P5 BRA `(.L_x_47) ;  /* 0x0000000000045947 */ /* 0x000fea0003800000 */
[----:B------:R4:W5:Y:S02]  /*6150*/  LDG.E.U8 R32, desc[UR20][R30.64] ;  /* 0x000000141e207981 */ /* 0x000964000c1e1100 */
.L_x_47:
[----:B------:R-:W-:Y:S05]  /*6160*/  BSYNC B1 ;  /* 0x0000000000017941 */ /* 0x000fea0003800000 */
.L_x_46:
[----:B-----5:R-:W-:Y:S01]  /*6170*/  LOP3.LUT R32, R32, 0xff, RZ, 0xc0, !PT ;  /* 0x000000ff20207812 */ /* 0x020fe200078ec0ff */
[----:B------:R-:W-:Y:S01]  /*6180*/  BSSY B1, `(.L_x_48) ;  /* 0x000000b000017945 */ /* 0x000fe20003800000 */
[----:B------:R-:W-:Y:S02]  /*6190*/  ISETP.LT.OR P3, PT, R34, 0x2, !P1 ;  /* 0x000000022200780c */ /* 0x000fe40004f61670 */
[----:B------:R-:W-:-:S05]  /*61a0*/  F2FP.F16.E5M2.UNPACK_B R32, R32 ;  /* 0x00000020ff20723e */ /* 0x000fca00020004ff */
[----:B------:R-:W-:-:S05]  /*61b0*/  HADD2.F32 R32, -RZ, R32.H0_H0 ;  /* 0x20000020ff207230 */ /* 0x000fca0000004100 */
[----:B------:R-:W-:Y:S01]  /*61c0*/  FMUL R33, R32, UR26 ;  /* 0x0000001a20217c20 */ /* 0x000fe20008400000 */
[----:B------:R-:W-:-:S03]  /*61d0*/  PRMT R32, RZ, 0x7610, R32 ;  /* 0x00007610ff207816 */ /* 0x000fc60000000020 */
[----:B------:R-:W-:-:S05]  /*61e0*/  FFMA R33, R224, UR25, R33 ;  /* 0x00000019e0217c23 */ /* 0x000fca0008000021 */
[----:B------:R-:W-:-:S05]  /*61f0*/  F2FP.SATFINITE.E5M2.F32.PACK_AB_MERGE_C R33, RZ, R33, RZ ;  /* 0x00000021ff21723e */ /* 0x000fca00048060ff */
[----:B------:R0:W-:Y:S01]  /*6200*/  @!P5 STG.E.U8 desc[UR20][R26.64], R33 ;  /* 0x000000211a00d986 */ /* 0x0001e2000c101114 */
[----:B------:R-:W-:Y:S05]  /*6210*/  @P3 BRA `(.L_x_49) ;  /* 0x0000000000043947 */ /* 0x000fea0003800000 */
[----:B------:R0:W5:Y:S02]  /*6220*/  LDG.E.U8 R32, desc[UR20][R30.64+0x1] ;  /* 0x000001141e207981 */ /* 0x000164000c1e1100 */
.L_x_49:
[----:B------:R-:W-:Y:S05]  /*6230*/  BSYNC B1 ;  /* 0x0000000000017941 */ /* 0x000fea0003800000 */
.L_x_48:
[----:B-----5:R-:W-:Y:S01]  /*6240*/  LOP3.LUT R32, R32, 0xff, RZ, 0xc0, !PT ;  /* 0x000000ff20207812 */ /* 0x020fe200078ec0ff */
[----:B------:R-:W-:Y:S01]  /*6250*/  BSSY B1, `(.L_x_50) ;  /* 0x000000b000017945 */ /* 0x000fe20003800000 */
[----:B------:R-:W-:Y:S02]  /*6260*/  ISETP.LT.OR P4, PT, R34, 0x9, !P0 ;  /* 0x000000092200780c */ /* 0x000fe40004781670 */
[----:B------:R-:W-:-:S05]  /*6270*/  F2FP.F16.E5M2.UNPACK_B R32, R32 ;  /* 0x00000020ff20723e */ /* 0x000fca00020004ff */
[----:B------:R-:W-:-:S05]  /*6280*/  HADD2.F32 R32, -RZ, R32.H0_H0 ;  /* 0x20000020ff207230 */ /* 0x000fca0000004100 */
[----:B------:R-:W-:-:S04]  /*6290*/  FMUL R32, R32, UR26 ;  /* 0x0000001a20207c20 */ /* 0x000fc80008400000 */
[----:B------:R-:W-:-:S05]  /*62a0*/  FFMA R32, R223, UR25, R32 ;  /* 0x00000019df207c23 */ /* 0x000fca0008000020 */
[----:B0-----:R-:W-:Y:S02]  /*62b0*/  F2FP.SATFINITE.E5M2.F32.PACK_AB_MERGE_C R33, RZ, R32, RZ ;  /* 0x00000020ff21723e */ /* 0x001fe400048060ff */
[----:B------:R-:W-:-:S03]  /*62c0*/  PRMT R32, RZ, 0x7610, R32 ;  /* 0x00007610ff207816 */ /* 0x000fc60000000020 */
[----:B------:R0:W-:Y:S01]  /*62d0*/  @!P3 STG.E.U8 desc[UR20][R26.64+0x1], R33 ;  /* 0x000001211a00b986 */ /* 0x0001e2000c101114 */
[----:B------:R-:W-:Y:S05]  /*62e0*/  @P4 BRA `(.L_x_51) ;  /* 0x0000000000044947 */ /* 0x000fea0003800000 */
[----:B------:R0:W5:Y:S02]  /*62f0*/  LDG.E.U8 R32, desc[UR20][R28.64+0x8] ;  /* 0x000008141c207981 */ /* 0x000164000c1e1100 */
.L_x_51:
[----:B------:R-:W-:Y:S05]  /*6300*/  BSYNC B1 ;  /* 0x0000000000017941 */ /* 0x000fea0003800000 */
.L_x_50:
[----:B-----5:R-:W-:Y:S01]  /*6310*/  LOP3.LUT R32, R32, 0xff, RZ, 0xc0, !PT ;  /* 0x000000ff20207812 */ /* 0x020fe200078ec0ff */
[----:B------:R-:W-:Y:S01]  /*6320*/  BSSY B1, `(.L_x_52) ;  /* 0x000000b000017945 */ /* 0x000fe20003800000 */
[----:B------:R-:W-:Y:S02]  /*6330*/  ISETP.LT.OR P3, PT, R34, 0xa, !P0 ;  /* 0x0000000a2200780c */ /* 0x000fe40004761670 */
[----:B------:R-:W-:-:S05]  /*6340*/  F2FP.F16.E5M2.UNPACK_B R32, R32 ;  /* 0x00000020ff20723e */ /* 0x000fca00020004ff */
[----:B------:R-:W-:-:S05]  /*6350*/  HADD2.F32 R32, -RZ, R32.H0_H0 ;  /* 0x20000020ff207230 */ /* 0x000fca0000004100 */
[----:B0-----:R-:W-:Y:S01]  /*6360*/  FMUL R33, R32, UR26 ;  /* 0x0000001a20217c20 */ /* 0x001fe20008400000 */
[----:B------:R-:W-:-:S03]  /*6370*/  PRMT R32, RZ, 0x7610, R32 ;  /* 0x00007610ff207816 */ /* 0x000fc60000000020 */
[----:B------:R-:W-:-:S05]  /*6380*/  FFMA R33, R222, UR25, R33 ;  /* 0x00000019de217c23 */ /* 0x000fca0008000021 */
[----:B------:R-:W-:-:S05]  /*6390*/  F2FP.SATFINITE.E5M2.F32.PACK_AB_MERGE_C R33, RZ, R33, RZ ;  /* 0x00000021ff21723e */ /* 0x000fca00048060ff */
[----:B------:R0:W-:Y:S01]  /*63a0*/  @!P4 STG.E.U8 desc[UR20][R24.64+0x8], R33 ;  /* 0x000008211800c986 */ /* 0x0001e2000c101114 */
[----:B------:R-:W-:Y:S05]  /*63b0*/  @P3 BRA `(.L_x_53) ;  /* 0x0000000000043947 */ /* 0x000fea0003800000 */
[----:B------:R0:W5:Y:S02]  /*63c0*/  LDG.E.U8 R32, desc[UR20][R28.64+0x9] ;  /* 0x000009141c207981 */ /* 0x000164000c1e1100 */
.L_x_53:
[----:B------:R-:W-:Y:S05]  /*63d0*/  BSYNC B1 ;  /* 0x0000000000017941 */ /* 0x000fea0003800000 */
.L_x_52:
        /* <DEDUP_REMOVED lines=12> */
.L_x_55:
[----:B------:R-:W-:Y:S05]  /*64a0*/  BSYNC B1 ;  /* 0x0000000000017941 */ /* 0x000fea0003800000 */
.L_x_54:
        /* <DEDUP_REMOVED lines=12> */
.L_x_57:
[----:B------:R-:W-:Y:S05]  /*6570*/  BSYNC B1 ;  /* 0x0000000000017941 */ /* 0x000fea0003800000 */
.L_x_56:
        /* <DEDUP_REMOVED lines=12> */
.L_x_59:
[----:B------:R-:W-:Y:S05]  /*6640*/  BSYNC B1 ;  /* 0x0000000000017941 */ /* 0x000fea0003800000 */
.L_x_58:
        /* <DEDUP_REMOVED lines=12> */
.L_x_61:
[----:B------:R-:W-:Y:S05]  /*6710*/  BSYNC B1 ;  /* 0x0000000000017941 */ /* 0x000fea0003800000 */
.L_x_60:
        /* <DEDUP_REMOVED lines=12> */
.L_x_63:
[----:B------:R-:W-:Y:S05]  /*67e0*/  BSYNC B1 ;  /* 0x0000000000017941 */ /* 0x000fea0003800000 */
.L_x_62:
        /* <DEDUP_REMOVED lines=12> */
.L_x_65:
[----:B------:R-:W-:Y:S05]  /*68b0*/  BSYNC B1 ;  /* 0x0000000000017941 */ /* 0x000fea0003800000 */
.L_x_64:
        /* <DEDUP_REMOVED lines=12> */
.L_x_67:
[----:B------:R-:W-:Y:S05]  /*6980*/  BSYNC B1 ;  /* 0x0000000000017941 */ /* 0x000fea0003800000 */
.L_x_66:
        /* <DEDUP_REMOVED lines=12> */
.L_x_69:
[----:B------:R-:W-:Y:S05]  /*6a50*/  BSYNC B1 ;  /* 0x0000000000017941 */ /* 0x000fea0003800000 */
.L_x_68:
        /* <DEDUP_REMOVED lines=12> */
.L_x_71:
[----:B------:R-:W-:Y:S05]  /*6b20*/  BSYNC B1 ;  /* 0x0000000000017941 */ /* 0x000fea0003800000 */
.L_x_70:
        /* <DEDUP_REMOVED lines=12> */
.L_x_73:
[----:B------:R-:W-:Y:S05]  /*6bf0*/  BSYNC B1 ;  /* 0x0000000000017941 */ /* 0x000fea0003800000 */
.L_x_72:
        /* <DEDUP_REMOVED lines=12> */
.L_x_75:
[----:B------:R-:W-:Y:S05]  /*6cc0*/  BSYNC B1 ;  /* 0x0000000000017941 */ /* 0x000fea0003800000 */
.L_x_74:
        /* <DEDUP_REMOVED lines=12> */
.L_x_77:
[----:B------:R-:W-:Y:S05]  /*6d90*/  BSYNC B1 ;  /* 0x0000000000017941 */ /* 0x000fea0003800000 */
.L_x_76:
        /* <DEDUP_REMOVED lines=12> */
.L_x_79:
[----:B------:R-:W-:Y:S05]  /*6e60*/  BSYNC B1 ;  /* 0x0000000000017941 */ /* 0x000fea0003800000 */
.L_x_78:
        /* <DEDUP_REMOVED lines=12> */
.L_x_81:
[----:B------:R-:W-:Y:S05]  /*6f30*/  BSYNC B1 ;  /* 0x0000000000017941 */ /* 0x000fea0003800000 */
.L_x_80:
        /* <DEDUP_REMOVED lines=12> */
.L_x_83:
[----:B------:R-:W-:Y:S05]  /*7000*/  BSYNC B1 ;  /* 0x0000000000017941 */ /* 0x000fea0003800000 */
.L_x_82:
        /* <DEDUP_REMOVED lines=12> */
.L_x_85:
[----:B------:R-:W-:Y:S05]  /*70d0*/  BSYNC B1 ;  /* 0x0000000000017941 */ /* 0x000fea0003800000 */
.L_x_84:
        /* <DEDUP_REMOVED lines=12> */
.L_x_87:
[----:B------:R-:W-:Y:S05]  /*71a0*/  BSYNC B1 ;  /* 0x0000000000017941 */ /* 0x000fea0003800000 */
.L_x_86:
        /* <DEDUP_REMOVED lines=12> */
.L_x_89:
[----:B------:R-:W-:Y:S05]  /*7270*/  BSYNC B1 ;  /* 0x0000000000017941 */ /* 0x000fea0003800000 */
.L_x_88:
        /* <DEDUP_REMOVED lines=12> */
.L_x_91:
[----:B------:R-:W-:Y:S05]  /*7340*/  BSYNC B1 ;  /* 0x0000000000017941 */ /* 0x000fea0003800000 */
.L_x_90:
        /* <DEDUP_REMOVED lines=12> */
.L_x_93:
[----:B------:R-:W-:Y:S05]  /*7410*/  BSYNC B1 ;  /* 0x0000000000017941 */ /* 0x000fea0003800000 */
.L_x_92:
        /* <DEDUP_REMOVED lines=12> */
.L_x_95:
[----:B------:R-:W-:Y:S05]  /*74e0*/  BSYNC B1 ;  /* 0x0000000000017941 */ /* 0x000fea0003800000 */
.L_x_94:
        /* <DEDUP_REMOVED lines=12> */
.L_x_97:
[----:B------:R-:W-:Y:S05]  /*75b0*/  BSYNC B1 ;  /* 0x0000000000017941 */ /* 0x000fea0003800000 */
.L_x_96:
        /* <DEDUP_REMOVED lines=12> */
.L_x_99:
[----:B------:R-:W-:Y:S05]  /*7680*/  BSYNC B1 ;  /* 0x0000000000017941 */ /* 0x000fea0003800000 */
.L_x_98:
        /* <DEDUP_REMOVED lines=12> */
.L_x_101:
[----:B------:R-:W-:Y:S05]  /*7750*/  BSYNC B1 ;  /* 0x0000000000017941 */ /* 0x000fea0003800000 */
.L_x_100:
        /* <DEDUP_REMOVED lines=12> */
.L_x_103:
[----:B------:R-:W-:Y:S05]  /*7820*/  BSYNC B1 ;  /* 0x0000000000017941 */ /* 0x000fea0003800000 */
.L_x_102:
        /* <DEDUP_REMOVED lines=12> */
.L_x_105:
[----:B------:R-:W-:Y:S05]  /*78f0*/  BSYNC B1 ;  /* 0x0000000000017941 */ /* 0x000fea0003800000 */
.L_x_104:
        /* <DEDUP_REMOVED lines=12> */
.L_x_107:
[----:B------:R-:W-:Y:S05]  /*79c0*/  BSYNC B1 ;  /* 0x0000000000017941 */ /* 0x000fea0003800000 */
.L_x_106:
        /* <DEDUP_REMOVED lines=12> */
.L_x_109:
[----:B------:R-:W-:Y:S05]  /*7a90*/  BSYNC B1 ;  /* 0x0000000000017941 */ /* 0x000fea0003800000 */
.L_x_108:
        /* <DEDUP_REMOVED lines=12> */
.L_x_111:
[----:B------:R-:W-:Y:S05]  /*7b60*/  BSYNC B1 ;  /* 0x0000000000017941 */ /* 0x000fea0003800000 */
.L_x_110:
        /* <DEDUP_REMOVED lines=12> */
.L_x_113:
[----:B------:R-:W-:Y:S05]  /*7c30*/  BSYNC B1 ;  /* 0x0000000000017941 */ /* 0x000fea0003800000 */
.L_x_112:
        /* <DEDUP_REMOVED lines=12> */
.L_x_115:
[----:B------:R-:W-:Y:S05]  /*7d00*/  BSYNC B1 ;  /* 0x0000000000017941 */ /* 0x000fea0003800000 */
.L_x_114:
        /* <DEDUP_REMOVED lines=12> */
.L_x_117:
[----:B------:R-:W-:Y:S05]  /*7dd0*/  BSYNC B1 ;  /* 0x0000000000017941 */ /* 0x000fea0003800000 */
.L_x_116:
        /* <DEDUP_REMOVED lines=12> */
.L_x_119:
[----:B------:R-:W-:Y:S05]  /*7ea0*/  BSYNC B1 ;  /* 0x0000000000017941 */ /* 0x000fea0003800000 */
.L_x_118:
        /* <DEDUP_REMOVED lines=12> */
.L_x_121:
[----:B------:R-:W-:Y:S05]  /*7f70*/  BSYNC B1 ;  /* 0x0000000000017941 */ /* 0x000fea0003800000 */
.L_x_120:
        /* <DEDUP_REMOVED lines=12> */
.L_x_123:
[----:B------:R-:W-:Y:S05]  /*8040*/  BSYNC B1 ;  /* 0x0000000000017941 */ /* 0x000fea0003800000 */
.L_x_122:
        /* <DEDUP_REMOVED lines=12> */
.L_x_125:
[----:B------:R-:W-:Y:S05]  /*8110*/  BSYNC B1 ;  /* 0x0000000000017941 */ /* 0x000fea0003800000 */
.L_x_124:
        /* <DEDUP_REMOVED lines=12> */
.L_x_127:
[----:B------:R-:W-:Y:S05]  /*81e0*/  BSYNC B1 ;  /* 0x0000000000017941 */ /* 0x000fea0003800000 */
.L_x_126:
        /* <DEDUP_REMOVED lines=12> */
.L_x_129:
[----:B------:R-:W-:Y:S05]  /*82b0*/  BSYNC B1 ;  /* 0x0000000000017941 */ /* 0x000fea0003800000 */
.L_x_128:
        /* <DEDUP_REMOVED lines=12> */
.L_x_131:
[----:B------:R-:W-:Y:S05]  /*8380*/  BSYNC B1 ;  /* 0x0000000000017941 */ /* 0x000fea0003800000 */
.L_x_130:
        /* <DEDUP_REMOVED lines=12> */
.L_x_133:
[----:B------:R-:W-:Y:S05]  /*8450*/  BSYNC B1 ;  /* 0x0000000000017941 */ /* 0x000fea0003800000 */
.L_x_132:
        /* <DEDUP_REMOVED lines=12> */
.L_x_135:
[----:B------:R-:W-:Y:S05]  /*8520*/  BSYNC B1 ;  /* 0x0000000000017941 */ /* 0x000fea0003800000 */
.L_x_134:
        /* <DEDUP_REMOVED lines=12> */
.L_x_137:
[----:B------:R-:W-:Y:S05]  /*85f0*/  BSYNC B1 ;  /* 0x0000000000017941 */ /* 0x000fea0003800000 */
.L_x_136:
        /* <DEDUP_REMOVED lines=12> */
.L_x_139:
[----:B------:R-:W-:Y:S05]  /*86c0*/  BSYNC B1 ;  /* 0x0000000000017941 */ /* 0x000fea0003800000 */
.L_x_138:
        /* <DEDUP_REMOVED lines=12> */
.L_x_141:
[----:B------:R-:W-:Y:S05]  /*8790*/  BSYNC B1 ;  /* 0x0000000000017941 */ /* 0x000fea0003800000 */
.L_x_140:
        /* <DEDUP_REMOVED lines=12> */
.L_x_143:
[----:B------:R-:W-:Y:S05]  /*8860*/  BSYNC B1 ;  /* 0x0000000000017941 */ /* 0x000fea0003800000 */
.L_x_142:
        /* <DEDUP_REMOVED lines=12> */
.L_x_145:
[----:B------:R-:W-:Y:S05]  /*8930*/  BSYNC B1 ;  /* 0x0000000000017941 */ /* 0x000fea0003800000 */
.L_x_144:
        /* <DEDUP_REMOVED lines=12> */
.L_x_147:
[----:B------:R-:W-:Y:S05]  /*8a00*/  BSYNC B1 ;  /* 0x0000000000017941 */ /* 0x000fea0003800000 */
.L_x_146:
        /* <DEDUP_REMOVED lines=12> */
.L_x_149:
[----:B------:R-:W-:Y:S05]  /*8ad0*/  BSYNC B1 ;  /* 0x0000000000017941 */ /* 0x000fea0003800000 */
.L_x_148:
        /* <DEDUP_REMOVED lines=12> */
.L_x_151:
[----:B------:R-:W-:Y:S05]  /*8ba0*/  BSYNC B1 ;  /* 0x0000000000017941 */ /* 0x000fea0003800000 */
.L_x_150:
        /* <DEDUP_REMOVED lines=12> */
.L_x_153:
[----:B------:R-:W-:Y:S05]  /*8c70*/  BSYNC B1 ;  /* 0x0000000000017941 */ /* 0x000fea0003800000 */
.L_x_152:
        /* <DEDUP_REMOVED lines=12> */
.L_x_155:
[----:B------:R-:W-:Y:S05]  /*8d40*/  BSYNC B1 ;  /* 0x0000000000017941 */ /* 0x000fea0003800000 */
.L_x_154:
        /* <DEDUP_REMOVED lines=12> */
.L_x_157:
[----:B------:R-:W-:Y:S05]  /*8e10*/  BSYNC B1 ;  /* 0x0000000000017941 */ /* 0x000fea0003800000 */
.L_x_156:
        /* <DEDUP_REMOVED lines=12> */
.L_x_159:
[----:B------:R-:W-:Y:S05]  /*8ee0*/  BSYNC B1 ;  /* 0x0000000000017941 */ /* 0x000fea0003800000 */
.L_x_158:
        /* <DEDUP_REMOVED lines=12> */
.L_x_161:
[----:B------:R-:W-:Y:S05]  /*8fb0*/  BSYNC B1 ;  /* 0x0000000000017941 */ /* 0x000fea0003800000 */
.L_x_160:
        /* <DEDUP_REMOVED lines=12> */
.L_x_163:
[----:B------:R-:W-:Y:S05]  /*9080*/  BSYNC B1 ;  /* 0x0000000000017941 */ /* 0x000fea0003800000 */
.L_x_162:
        /* <DEDUP_REMOVED lines=12> */
.L_x_165:
[----:B------:R-:W-:Y:S05]  /*9150*/  BSYNC B1 ;  /* 0x0000000000017941 */ /* 0x000fea0003800000 */
.L_x_164:
        /* <DEDUP_REMOVED lines=12> */
.L_x_167:
[----:B------:R-:W-:Y:S05]  /*9220*/  BSYNC B1 ;  /* 0x0000000000017941 */ /* 0x000fea0003800000 */
.L_x_166:
        /* <DEDUP_REMOVED lines=12> */
.L_x_169:
[----:B------:R-:W-:Y:S05]  /*92f0*/  BSYNC B1 ;  /* 0x0000000000017941 */ /* 0x000fea0003800000 */
.L_x_168:
        /* <DEDUP_REMOVED lines=12> */
.L_x_171:
[----:B------:R-:W-:Y:S05]  /*93c0*/  BSYNC B1 ;  /* 0x0000000000017941 */ /* 0x000fea0003800000 */
.L_x_170:
        /* <DEDUP_REMOVED lines=12> */
.L_x_173:
[----:B------:R-:W-:Y:S05]  /*9490*/  BSYNC B1 ;  /* 0x0000000000017941 */ /* 0x000fea0003800000 */
.L_x_172:
        /* <DEDUP_REMOVED lines=12> */
.L_x_175:
[----:B------:R-:W-:Y:S05]  /*9560*/  BSYNC B1 ;  /* 0x0000000000017941 */ /* 0x000fea0003800000 */
.L_x_174:
        /* <DEDUP_REMOVED lines=12> */
.L_x_177:
[----:B------:R-:W-:Y:S05]  /*9630*/  BSYNC B1 ;  /* 0x0000000000017941 */ /* 0x000fea0003800000 */
.L_x_176:
        /* <DEDUP_REMOVED lines=12> */
.L_x_179:
[----:B------:R-:W-:Y:S05]  /*9700*/  BSYNC B1 ;  /* 0x0000000000017941 */ /* 0x000fea0003800000 */
.L_x_178:
        /* <DEDUP_REMOVED lines=12> */
.L_x_181:
[----:B------:R-:W-:Y:S05]  /*97d0*/  BSYNC B1 ;  /* 0x0000000000017941 */ /* 0x000fea0003800000 */
.L_x_180:
        /* <DEDUP_REMOVED lines=12> */
.L_x_183:
[----:B------:R-:W-:Y:S05]  /*98a0*/  BSYNC B1 ;  /* 0x0000000000017941 */ /* 0x000fea0003800000 */
.L_x_182:
        /* <DEDUP_REMOVED lines=12> */
.L_x_185:
[----:B------:R-:W-:Y:S05]  /*9970*/  BSYNC B1 ;  /* 0x0000000000017941 */ /* 0x000fea0003800000 */
.L_x_184:
        /* <DEDUP_REMOVED lines=12> */
.L_x_187:
[----:B------:R-:W-:Y:S05]  /*9a40*/  BSYNC B1 ;  /* 0x0000000000017941 */ /* 0x000fea0003800000 */
.L_x_186:
        /* <DEDUP_REMOVED lines=12> */
.L_x_189:
[----:B------:R-:W-:Y:S05]  /*9b10*/  BSYNC B1 ;  /* 0x0000000000017941 */ /* 0x000fea0003800000 */
.L_x_188:
        /* <DEDUP_REMOVED lines=12> */
.L_x_191:
[----:B------:R-:W-:Y:S05]  /*9be0*/  BSYNC B1 ;  /* 0x0000000000017941 */ /* 0x000fea0003800000 */
.L_x_190:
        /* <DEDUP_REMOVED lines=12> */
.L_x_193:
[----:B------:R-:W-:Y:S05]  /*9cb0*/  BSYNC B1 ;  /* 0x0000000000017941 */ /* 0x000fea0003800000 */
.L_x_192:
[----:B-----5:R-:W-:Y:S01]  /*9cc0*/  LOP3.LUT R32, R32, 0xff, RZ, 0xc0, !PT ;  /* 0x000000ff20207812 */ /* 0x020fe200078ec0ff */
[----:B------:R-:W-:Y:S01]  /*9cd0*/  BSSY B1, `(.L_x_194) ;  /* 0x000000b000017945 */ /* 0x000fe20003800000 */
[----:B------:R-:W-:Y:S02]  /*9ce0*/  ISETP.LT.OR P4, PT, R34, 0x99, !P0 ;  /* 0x000000992200780c */ /* 0x000fe40004781670 */
[----:B------:R-:W-:-:S05]  /*9cf0*/  F2FP.F16.E5M2.UNPACK_B R32, R32 ;  /* 0x00000020ff20723e */ /* 0x000fca00020004ff */
[----:B------:R-:W-:-:S05]  /*9d00*/  HADD2.F32 R32, -RZ, R32.H0_H0 ;  /* 0x20000020ff207230 */ /* 0x000fca0000004100 */
[----:B------:R-:W-:-:S04]  /*9d10*/  FMUL R32, R32, UR26 ;  /* 0x0000001a20207c20 */ /* 0x000fc80008400000 */
[----:B------:R-:W-:Y:S01]  /*9d20*/  FFMA R32, R23, UR25, R32 ;  /* 0x0000001917207c23 */ /* 0x000fe20008000020 */
[----:B------:R-:W-:-:S04]  /*9d30*/  PRMT R23, RZ, 0x7610, R23 ;  /* 0x00007610ff177816 */ /* 0x000fc80000000017 */
[----:B0-----:R-:W-:-:S05]  /*9d40*/  F2FP.SATFINITE.E5M2.F32.PACK_AB_MERGE_C R33, RZ, R32, RZ ;  /* 0x00000020ff21723e */ /* 0x001fca00048060ff */
[----:B------:R0:W-:Y:S01]  /*9d50*/  @!P3 STG.E.U8 desc[UR20][R26.64+0x91], R33 ;  /* 0x000091211a00b986 */ /* 0x0001e2000c101114 */
[----:B------:R-:W-:Y:S05]  /*9d60*/  @P4 BRA `(.L_x_195) ;  /* 0x0000000000044947 */ /* 0x000fea0003800000 */
[----:B------:R0:W5:Y:S02]  /*9d70*/  LDG.E.U8 R23, desc[UR20][R28.64+0x98] ;  /* 0x000098141c177981 */ /* 0x000164000c1e1100 */
.L_x_195:
[----:B------:R-:W-:Y:S05]  /*9d80*/  BSYNC B1 ;  /* 0x0000000000017941 */ /* 0x000fea0003800000 */
.L_x_194:
        /* <DEDUP_REMOVED lines=8> */
[----:B------:R-:W-:-:S05]  /*9e10*/  F2FP.SATFINITE.E5M2.F32.PACK_AB_MERGE_C R23, RZ, R23, RZ ;  /* 0x00000017ff17723e */ /* 0x000fca00048060ff */
[----:B------:R0:W-:Y:S01]  /*9e20*/  @!P4 STG.E.U8 desc[UR20][R24.64+0x98], R23 ;  /* 0x000098171800c986 */ /* 0x0001e2000c101114 */
[----:B------:R-:W-:Y:S05]  /*9e30*/  @P3 BRA `(.L_x_197) ;  /* 0x0000000000043947 */ /* 0x000fea0003800000 */
[----:B------:R0:W5:Y:S02]  /*9e40*/  LDG.E.U8 R22, desc[UR20][R28.64+0x99] ;  /* 0x000099141c167981 */ /* 0x000164000c1e1100 */
.L_x_197:
[----:B------:R-:W-:Y:S05]  /*9e50*/  BSYNC B1 ;  /* 0x0000000000017941 */ /* 0x000fea0003800000 */
.L_x_196:
        /* <DEDUP_REMOVED lines=12> */
.L_x_199:
[----:B------:R-:W-:Y:S05]  /*9f20*/  BSYNC B1 ;  /* 0x0000000000017941 */ /* 0x000fea0003800000 */
.L_x_198:
        /* <DEDUP_REMOVED lines=12> */
.L_x_201:
[----:B------:R-:W-:Y:S05]  /*9ff0*/  BSYNC B1 ;  /* 0x0000000000017941 */ /* 0x000fea0003800000 */
.L_x_200:
        /* <DEDUP_REMOVED lines=12> */
.L_x_203:
[----:B------:R-:W-:Y:S05]  /*a0c0*/  BSYNC B1 ;  /* 0x0000000000017941 */ /* 0x000fea0003800000 */
.L_x_202:
        /* <DEDUP_REMOVED lines=12> */
.L_x_205:
[----:B------:R-:W-:Y:S05]  /*a190*/  BSYNC B1 ;  /* 0x0000000000017941 */ /* 0x000fea0003800000 */
.L_x_204:
        /* <DEDUP_REMOVED lines=12> */
.L_x_207:
[----:B------:R-:W-:Y:S05]  /*a260*/  BSYNC B1 ;  /* 0x0000000000017941 */ /* 0x000fea0003800000 */
.L_x_206:
        /* <DEDUP_REMOVED lines=12> */
.L_x_209:
[----:B------:R-:W-:Y:S05]  /*a330*/  BSYNC B1 ;  /* 0x0000000000017941 */ /* 0x000fea0003800000 */
.L_x_208:
        /* <DEDUP_REMOVED lines=12> */
.L_x_211:
[----:B------:R-:W-:Y:S05]  /*a400*/  BSYNC B1 ;  /* 0x0000000000017941 */ /* 0x000fea0003800000 */
.L_x_210:
        /* <DEDUP_REMOVED lines=12> */
.L_x_213:
[----:B------:R-:W-:Y:S05]  /*a4d0*/  BSYNC B1 ;  /* 0x0000000000017941 */ /* 0x000fea0003800000 */
.L_x_212:
        /* <DEDUP_REMOVED lines=12> */
.L_x_215:
[----:B------:R-:W-:Y:S05]  /*a5a0*/  BSYNC B1 ;  /* 0x0000000000017941 */ /* 0x000fea0003800000 */
.L_x_214:
        /* <DEDUP_REMOVED lines=12> */
.L_x_217:
[----:B------:R-:W-:Y:S05]  /*a670*/  BSYNC B1 ;  /* 0x0000000000017941 */ /* 0x000fea0003800000 */
.L_x_216:
        /* <DEDUP_REMOVED lines=12> */
.L_x_219:
[----:B------:R-:W-:Y:S05]  /*a740*/  BSYNC B1 ;  /* 0x0000000000017941 */ /* 0x000fea0003800000 */
.L_x_218:
        /* <DEDUP_REMOVED lines=12> */
.L_x_221:
[----:B------:R-:W-:Y:S05]  /*a810*/  BSYNC B1 ;  /* 0x0000000000017941 */ /* 0x000fea0003800000 */
.L_x_220:
        /* <DEDUP_REMOVED lines=12> */
.L_x_223:
[----:B------:R-:W-:Y:S05]  /*a8e0*/  BSYNC B1 ;  /* 0x0000000000017941 */ /* 0x000fea0003800000 */
.L_x_222:
        /* <DEDUP_REMOVED lines=12> */
.L_x_225:
[----:B------:R-:W-:Y:S05]  /*a9b0*/  BSYNC B1 ;  /* 0x0000000000017941 */ /* 0x000fea0003800000 */
.L_x_224:
        /* <DEDUP_REMOVED lines=12> */
.L_x_227:
[----:B------:R-:W-:Y:S05]  /*aa80*/  BSYNC B1 ;  /* 0x0000000000017941 */ /* 0x000fea0003800000 */
.L_x_226:
        /* <DEDUP_REMOVED lines=12> */
.L_x_229:
[----:B------:R-:W-:Y:S05]  /*ab50*/  BSYNC B1 ;  /* 0x0000000000017941 */ /* 0x000fea0003800000 */
.L_x_228:
        /* <DEDUP_REMOVED lines=12> */
.L_x_231:
[----:B------:R-:W-:Y:S05]  /*ac20*/  BSYNC B1 ;  /* 0x0000000000017941 */ /* 0x000fea0003800000 */
.L_x_230:
        /* <DEDUP_REMOVED lines=12> */
.L_x_233:
[----:B------:R-:W-:Y:S05]  /*acf0*/  BSYNC B1 ;  /* 0x0000000000017941 */ /* 0x000fea0003800000 */
.L_x_232:
        /* <DEDUP_REMOVED lines=12> */
.L_x_235:
[----:B------:R-:W-:Y:S05]  /*adc0*/  BSYNC B1 ;  /* 0x0000000000017941 */ /* 0x000fea0003800000 */
.L_x_234:
        /* <DEDUP_REMOVED lines=12> */
.L_x_237:
[----:B------:R-:W-:Y:S05]  /*ae90*/  BSYNC B1 ;  /* 0x0000000000017941 */ /* 0x000fea0003800000 */
.L_x_236:
[----:B-----5:R-:W-:Y:S01]  /*aea0*/  LOP3.LUT R2, R2, 0xff, RZ, 0xc0, !PT ;  /* 0x000000ff02027812 */ /* 0x020fe200078ec0ff */
[----:B------:R-:W-:Y:S01]  /*aeb0*/  BSSY B1, `(.L_x_238) ;  /* 0x000000b000017945 */ /* 0x000fe20003800000 */
[----:B------:R-:W-:Y:S02]  /*aec0*/  ISETP.LT.OR P4, PT, R34, 0xc1, !P1 ;  /* 0x000000c12200780c */ /* 0x000fe40004f81670 */
[----:B------:R-:W-:-:S05]  /*aed0*/  F2FP.F16.E5M2.UNPACK_B R2, R2 ;  /* 0x00000002ff02723e */ /* 0x000fca00020004ff */
[----:B------:R-:W-:-:S05]  /*aee0*/  HADD2.F32 R2, -RZ, R2.H0_H0 ;  /* 0x20000002ff027230 */ /* 0x000fca0000004100 */
[----:B0-----:R-:W-:-:S04]  /*aef0*/  FMUL R3, R2, UR26 ;  /* 0x0000001a02037c20 */ /* 0x001fc80008400000 */
[----:B------:R-:W-:Y:S01]  /*af00*/  FFMA R3, R0, UR25, R3 ;  /* 0x0000001900037c23 */ /* 0x000fe20008000003 */
[----:B------:R-:W-:-:S04]  /*af10*/  PRMT R0, RZ, 0x7610, R0 ;  /* 0x00007610ff007816 */ /* 0x000fc80000000000 */
[----:B------:R-:W-:-:S05]  /*af20*/  F2FP.SATFINITE.E5M2.F32.PACK_AB_MERGE_C R3, RZ, R3, RZ ;  /* 0x00000003ff03723e */ /* 0x000fca00048060ff */
[----:B------:R0:W-:Y:S01]  /*af30*/  @!P3 STG.E.U8 desc[UR20][R24.64+0xc1], R3 ;  /* 0x0000c1031800b986 */ /* 0x0001e2000c101114 */
[----:B------:R-:W-:Y:S05]  /*af40*/  @P4 BRA `(.L_x_239) ;  /* 0x0000000000044947 */ /* 0x000fea0003800000 */
[----:B------:R0:W5:Y:S02]  /*af50*/  LDG.E.U8 R0, desc[UR20][R30.64+0xc0] ;  /* 0x0000c0141e007981 */ /* 0x000164000c1e1100 */
.L_x_239:
[----:B------:R-:W-:Y:S05]  /*af60*/  BSYNC B1 ;  /* 0x0000000000017941 */ /* 0x000fea0003800000 */
.L_x_238:
[----:B------:R-:W2:Y:S01]  /*af70*/  LDL.LU R2, [R1] ;  /* 0x0000000001027983 */ /* 0x000ea20000300800 */
[----:B-----5:R-:W-:Y:S01]  /*af80*/  LOP3.LUT R0, R0, 0xff, RZ, 0xc0, !PT ;  /* 0x000000ff00007812 */ /* 0x020fe200078ec0ff */
[----:B------:R-:W-:Y:S01]  /*af90*/  BSSY B1, `(.L_x_240) ;  /* 0x000000b000017945 */ /* 0x000fe20003800000 */
[----:B------:R-:W-:Y:S02]  /*afa0*/  ISETP.LT.OR P3, PT, R34, 0xc2, !P1 ;  /* 0x000000c22200780c */ /* 0x000fe40004f61670 */
[----:B------:R-:W-:-:S05]  /*afb0*/  F2FP.F16.E5M2.UNPACK_B R0, R0 ;  /* 0x00000000ff00723e */ /* 0x000fca00020004ff */
[----:B------:R-:W-:-:S05]  /*afc0*/  HADD2.F32 R0, -RZ, R0.H0_H0 ;  /* 0x20000000ff007230 */ /* 0x000fca0000004100 */
[----:B------:R-:W-:-:S04]  /*afd0*/  FMUL R0, R0, UR26 ;  /* 0x0000001a00007c20 */ /* 0x000fc80008400000 */
[----:B--2---:R-:W-:-:S05]  /*afe0*/  FFMA R0, R2, UR25, R0 ;  /* 0x0000001902007c23 */ /* 0x004fca0008000000 */
[----:B0-----:R-:W-:Y:S02]  /*aff0*/  F2FP.SATFINITE.E5M2.F32.PACK_AB_MERGE_C R3, RZ, R0, RZ ;  /* 0x00000000ff03723e */ /* 0x001fe400048060ff */
[----:B------:R-:W-:-:S03]  /*b000*/  PRMT R0, RZ, 0x7610, R0 ;  /* 0x00007610ff007816 */ /* 0x000fc60000000000 */
[----:B------:R0:W-:Y:S01]  /*b010*/  @!P4 STG.E.U8 desc[UR20][R26.64+0xc0], R3 ;  /* 0x0000c0031a00c986 */ /* 0x0001e2000c101114 */
[----:B------:R-:W-:Y:S05]  /*b020*/  @P3 BRA `(.L_x_241) ;  /* 0x0000000000043947 */ /* 0x000fea0003800000 */
[----:B------:R2:W5:Y:S02]  /*b030*/  LDG.E.U8 R0, desc[UR20][R30.64+0xc1] ;  /* 0x0000c1141e007981 */ /* 0x000564000c1e1100 */
.L_x_241:
[----:B------:R-:W-:Y:S05]  /*b040*/  BSYNC B1 ;  /* 0x0000000000017941 */ /* 0x000fea0003800000 */
.L_x_240:
[----:B------:R-:W3:Y:S01]  /*b050*/  LDL.LU R2, [R1+0x4] ;  /* 0x0000040001027983 */ /* 0x000ee20000300800 */
[----:B-----5:R-:W-:Y:S01]  /*b060*/  LOP3.LUT R0, R0, 0xff, RZ, 0xc0, !PT ;  /* 0x000000ff00007812 */ /* 0x020fe200078ec0ff */
[----:B------:R-:W-:Y:S01]  /*b070*/  BSSY B1, `(.L_x_242) ;  /* 0x000000b000017945 */ /* 0x000fe20003800000 */
[----:B------:R-:W-:Y:S02]  /*b080*/  ISETP.LT.OR P4, PT, R34, 0xc9, !P0 ;  /* 0x000000c92200780c */ /* 0x000fe40004781670 */
[----:B------:R-:W-:-:S05]  /*b090*/  F2FP.F16.E5M2.UNPACK_B R0, R0 ;  /* 0x00000000ff00723e */ /* 0x000fca00020004ff */
[----:B------:R-:W-:-:S05]  /*b0a0*/  HADD2.F32 R0, -RZ, R0.H0_H0 ;  /* 0x20000000ff007230 */ /* 0x000fca0000004100 */
[----:B------:R-:W-:-:S04]  /*b0b0*/  FMUL R0, R0, UR26 ;  /* 0x0000001a00007c20 */ /* 0x000fc80008400000 */
[----:B---3--:R-:W-:-:S05]  /*b0c0*/  FFMA R0, R2, UR25, R0 ;  /* 0x0000001902007c23 */ /* 0x008fca0008000000 */
[----:B0-----:R-:W-:Y:S02]  /*b0d0*/  F2FP.SATFINITE.E5M2.F32.PACK_AB_MERGE_C R3, RZ, R0, RZ ;  /* 0x00000000ff03723e */ /* 0x001fe400048060ff */
[----:B------:R-:W-:-:S03]  /*b0e0*/  PRMT R0, RZ, 0x7610, R0 ;  /* 0x00007610ff007816 */ /* 0x000fc60000000000 */
[----:B------:R0:W-:Y:S01]  /*b0f0*/  @!P3 STG.E.U8 desc[UR20][R26.64+0xc1], R3 ;  /* 0x0000c1031a00b986 */ /* 0x0001e2000c101114 */
[----:B------:R-:W-:Y:S05]  /*b100*/  @P4 BRA `(.L_x_243) ;  /* 0x0000000000044947 */ /* 0x000fea0003800000 */
[----:B------:R3:W5:Y:S02]  /*b110*/  LDG.E.U8 R0, desc[UR20][R28.64+0xc8] ;  /* 0x0000c8141c007981 */ /* 0x000764000c1e1100 */
.L_x_243:
[----:B------:R-:W-:Y:S05]  /*b120*/  BSYNC B1 ;  /* 0x0000000000017941 */ /* 0x000fea0003800000 */
.L_x_242:
[----:B------:R-:W2:Y:S01]  /*b130*/  LDL.LU R2, [R1+0x8] ;  /* 0x0000080001027983 */ /* 0x000ea20000300800 */
        /* <DEDUP_REMOVED lines=12> */
.L_x_245:
[----:B------:R-:W-:Y:S05]  /*b200*/  BSYNC B1 ;  /* 0x0000000000017941 */ /* 0x000fea0003800000 */
.L_x_244:
        /* <DEDUP_REMOVED lines=13> */
.L_x_247:
[----:B------:R-:W-:Y:S05]  /*b2e0*/  BSYNC B1 ;  /* 0x0000000000017941 */ /* 0x000fea0003800000 */
.L_x_246:
        /* <DEDUP_REMOVED lines=13> */
.L_x_249:
[----:B------:R-:W-:Y:S05]  /*b3c0*/  BSYNC B1 ;  /* 0x0000000000017941 */ /* 0x000fea0003800000 */
.L_x_248:
        /* <DEDUP_REMOVED lines=13> */
.L_x_251:
[----:B------:R-:W-:Y:S05]  /*b4a0*/  BSYNC B1 ;  /* 0x0000000000017941 */ /* 0x000fea0003800000 */
.L_x_250:
        /* <DEDUP_REMOVED lines=13> */
.L_x_253:
[----:B------:R-:W-:Y:S05]  /*b580*/  BSYNC B1 ;  /* 0x0000000000017941 */ /* 0x000fea0003800000 */
.L_x_252:
        /* <DEDUP_REMOVED lines=13> */
.L_x_255:
[----:B------:R-:W-:Y:S05]  /*b660*/  BSYNC B1 ;  /* 0x0000000000017941 */ /* 0x000fea0003800000 */
.L_x_254:
        /* <DEDUP_REMOVED lines=13> */
.L_x_257:
[----:B------:R-:W-:Y:S05]  /*b740*/  BSYNC B1 ;  /* 0x0000000000017941 */ /* 0x000fea0003800000 */
.L_x_256:
        /* <DEDUP_REMOVED lines=13> */
.L_x_259:
[----:B------:R-:W-:Y:S05]  /*b820*/  BSYNC B1 ;  /* 0x0000000000017941 */ /* 0x000fea0003800000 */
.L_x_258:
        /* <DEDUP_REMOVED lines=13> */
.L_x_261:
[----:B------:R-:W-:Y:S05]  /*b900*/  BSYNC B1 ;  /* 0x0000000000017941 */ /* 0x000fea0003800000 */
.L_x_260:
        /* <DEDUP_REMOVED lines=13> */
.L_x_263:
[----:B------:R-:W-:Y:S05]  /*b9e0*/  BSYNC B1 ;  /* 0x0000000000017941 */ /* 0x000fea0003800000 */
.L_x_262:
        /* <DEDUP_REMOVED lines=13> */
.L_x_265:
[----:B------:R-:W-:Y:S05]  /*bac0*/  BSYNC B1 ;  /* 0x0000000000017941 */ /* 0x000fea0003800000 */
.L_x_264:
        /* <DEDUP_REMOVED lines=13> */
.L_x_267:
[----:B------:R-:W-:Y:S05]  /*bba0*/  BSYNC B1 ;  /* 0x0000000000017941 */ /* 0x000fea0003800000 */
.L_x_266:
        /* <DEDUP_REMOVED lines=13> */
.L_x_269:
[----:B------:R-:W-:Y:S05]  /*bc80*/  BSYNC B1 ;  /* 0x0000000000017941 */ /* 0x000fea0003800000 */
.L_x_268:
        /* <DEDUP_REMOVED lines=13> */
.L_x_271:
[----:B------:R-:W-:Y:S05]  /*bd60*/  BSYNC B1 ;  /* 0x0000000000017941 */ /* 0x000fea0003800000 */
.L_x_270:
        /* <DEDUP_REMOVED lines=13> */
.L_x_273:
[----:B------:R-:W-:Y:S05]  /*be40*/  BSYNC B1 ;  /* 0x0000000000017941 */ /* 0x000fea0003800000 */
.L_x_272:
        /* <DEDUP_REMOVED lines=13> */
.L_x_275:
[----:B------:R-:W-:Y:S05]  /*bf20*/  BSYNC B1 ;  /* 0x0000000000017941 */ /* 0x000fea0003800000 */
.L_x_274:
        /* <DEDUP_REMOVED lines=13> */
.L_x_277:
[----:B------:R-:W-:Y:S05]  /*c000*/  BSYNC B1 ;  /* 0x0000000000017941 */ /* 0x000fea0003800000 */
.L_x_276:
        /* <DEDUP_REMOVED lines=13> */
.L_x_279:
[----:B------:R-:W-:Y:S05]  /*c0e0*/  BSYNC B1 ;  /* 0x0000000000017941 */ /* 0x000fea0003800000 */
.L_x_278:
        /* <DEDUP_REMOVED lines=13> */
.L_x_281:
[----:B------:R-:W-:Y:S05]  /*c1c0*/  BSYNC B1 ;  /* 0x0000000000017941 */ /* 0x000fea0003800000 */
.L_x_280:
        /* <DEDUP_REMOVED lines=13> */
.L_x_283:
[----:B------:R-:W-:Y:S05]  /*c2a0*/  BSYNC B1 ;  /* 0x0000000000017941 */ /* 0x000fea0003800000 */
.L_x_282:
        /* <DEDUP_REMOVED lines=13> */
.L_x_285:
[----:B------:R-:W-:Y:S05]  /*c380*/  BSYNC B1 ;  /* 0x0000000000017941 */ /* 0x000fea0003800000 */
.L_x_284:
        /* <DEDUP_REMOVED lines=13> */
.L_x_287:
[----:B------:R-:W-:Y:S05]  /*c460*/  BSYNC B1 ;  /* 0x0000000000017941 */ /* 0x000fea0003800000 */
.L_x_286:
        /* <DEDUP_REMOVED lines=13> */
.L_x_289:
[----:B------:R-:W-:Y:S05]  /*c540*/  BSYNC B1 ;  /* 0x0000000000017941 */ /* 0x000fea0003800000 */
.L_x_288:
        /* <DEDUP_REMOVED lines=13> */
.L_x_291:
[----:B------:R-:W-:Y:S05]  /*c620*/  BSYNC B1 ;  /* 0x0000000000017941 */ /* 0x000fea0003800000 */
.L_x_290:
        /* <DEDUP_REMOVED lines=13> */
.L_x_293:
[----:B------:R-:W-:Y:S05]  /*c700*/  BSYNC B1 ;  /* 0x0000000000017941 */ /* 0x000fea0003800000 */
.L_x_292:
        /* <DEDUP_REMOVED lines=13> */
.L_x_295:
[----:B------:R-:W-:Y:S05]  /*c7e0*/  BSYNC B1 ;  /* 0x0000000000017941 */ /* 0x000fea0003800000 */
.L_x_294:
        /* <DEDUP_REMOVED lines=13> */
.L_x_297:
[----:B------:R-:W-:Y:S05]  /*c8c0*/  BSYNC B1 ;  /* 0x0000000000017941 */ /* 0x000fea0003800000 */
.L_x_296:
[----:B------:R-:W-:Y:S05]  /*c8d0*/  @P1 BRA `(.L_x_298) ;  /* 0x0000002000a41947 */ /* 0x000fea0003800000 */
[----:B------:R-:W2:Y:S01]  /*c8e0*/  LDL.LU R2, [R1+0x74] ;  /* 0x0000740001027983 */ /* 0x000ea20000300800 */
[----:B-----5:R-:W-:-:S04]  /*c8f0*/  LOP3.LUT R0, R0, 0xff, RZ, 0xc0, !PT ;  /* 0x000000ff00007812 */ /* 0x020fc800078ec0ff */
[----:B------:R-:W-:-:S05]  /*c900*/  F2FP.F16.E5M2.UNPACK_B R0, R0 ;  /* 0x00000000ff00723e */ /* 0x000fca00020004ff */
[----:B------:R-:W-:-:S05]  /*c910*/  HADD2.F32 R0, -RZ, R0.H0_H0 ;  /* 0x20000000ff007230 */ /* 0x000fca0000004100 */
[----:B------:R-:W-:-:S04]  /*c920*/  FMUL R0, R0, UR26 ;  /* 0x0000001a00007c20 */ /* 0x000fc80008400000 */
[----:B--2---:R-:W-:-:S05]  /*c930*/  FFMA R0, R2, UR25, R0 ;  /* 0x0000001902007c23 */ /* 0x004fca0008000000 */
[----:B0-----:R-:W-:-:S05]  /*c940*/  F2FP.SATFINITE.E5M2.F32.PACK_AB_MERGE_C R3, RZ, R0, RZ ;  /* 0x00000000ff03723e */ /* 0x001fca00048060ff */
[----:B------:R0:W-:Y:S01]  /*c950*/  STG.E.U8 desc[UR20][R26.64+0xf9], R3 ;  /* 0x0000f9031a007986 */ /* 0x0001e2000c101114 */
[----:B------:R-:W-:Y:S05]  /*c960*/  BRA `(.L_x_298) ;  /* 0x0000002000807947 */ /* 0x000fea0003800000 */
.L_x_41:
[C---:B------:R-:W-:Y:S01]  /*c970*/  ISETP.GE.AND P1, PT, R39.reuse, 0x1, PT ;  /* 0x000000012700780c */ /* 0x040fe20003f26270 */
[----:B------:R-:W-:Y:S01]  /*c980*/  FMUL R226, R226, UR25 ;  /* 0x00000019e2e27c20 */ /* 0x000fe20008400000 */
[----:B------:R-:W2:Y:S01]  /*c990*/  LDL.LU R227, [R1+0x10] ;  /* 0x0000100001e37983 */ /* 0x000ea20000300800 */
[----:B------:R-:W-:Y:S01]  /*c9a0*/  ISETP.GE.AND P0, PT, R39, 0x9, PT ;  /* 0x000000092700780c */ /* 0x000fe20003f06270 */
[----:B------:R-:W-:Y:S01]  /*c9b0*/  FMUL R225, R225, UR25 ;  /* 0x00000019e1e17c20 */ /* 0x000fe20008400000 */
[C---:B------:R-:W-:Y:S02]  /*c9c0*/  ISETP.LT.OR P4, PT, R34.reuse, 0x1, !P1 ;  /* 0x000000012200780c */ /* 0x040fe40004f81670 */
[C---:B------:R-:W-:Y:S02]  /*c9d0*/  ISETP.LT.OR P5, PT, R34.reuse, 0x2, !P1 ;  /* 0x000000022200780c */ /* 0x040fe40004fa1670 */
[----:B------:R-:W-:Y:S02]  /*c9e0*/  F2FP.SATFINITE.E5M2.F32.PACK_AB_MERGE_C R29, RZ, R226, RZ ;  /* 0x000000e2ff1d723e */ /* 0x000fe400048060ff */
[----:B------:R-:W-:Y:S01]  /*c9f0*/  ISETP.LT.OR P3, PT, R34, 0x1, !P0 ;  /* 0x000000012200780c */ /* 0x000fe20004761670 */
[----:B------:R-:W-:Y:S01]  /*ca00*/  FMUL R224, R224, UR25 ;  /* 0x00000019e0e07c20 */ /* 0x000fe20008400000 */
[----:B------:R-:W-:Y:S01]  /*ca10*/  ISETP.LT.OR P6, PT, R34, 0xa, !P1 ;  /* 0x0000000a2200780c */ /* 0x000fe20004fc1670 */
[----:B------:R-:W-:Y:S01]  /*ca20*/  FMUL R223, R223, UR25 ;  /* 0x00000019dfdf7c20 */ /* 0x000fe20008400000 */
[----:B------:R-:W-:Y:S01]  /*ca30*/  F2FP.SATFINITE.E5M2.F32.PACK_AB_MERGE_C R225, RZ, R225, RZ ;  /* 0x000000e1ffe1723e */ /* 0x000fe200048060ff */
[----:B------:R-:W-:Y:S01]  /*ca40*/  FMUL R221, R221, UR25 ;  /* 0x00000019dddd7c20 */ /* 0x000fe20008400000 */
[----:B------:R-:W-:Y:S01]  /*ca50*/  FMUL R222, R222, UR25 ;  /* 0x00000019dede7c20 */ /* 0x000fe20008400000 */
[----:B------:R0:W-:Y:S01]  /*ca60*/  @!P4 STG.E.U8 desc[UR20][R24.64], R29 ;  /* 0x0000001d1800c986 */ /* 0x0001e2000c101114 */
[----:B------:R-:W-:-:S02]  /*ca70*/  ISETP.LT.OR P4, PT, R34, 0x2, !P0 ;  /* 0x000000022200780c */ /* 0x000fc40004781670 */
[----:B------:R-:W-:Y:S01]  /*ca80*/  F2FP.SATFINITE.E5M2.F32.PACK_AB_MERGE_C R31, RZ, R224, RZ ;  /* 0x000000e0ff1f723e */ /* 0x000fe200048060ff */
[----:B------:R3:W-:Y:S01]  /*ca90*/  @!P5 STG.E.U8 desc[UR20][R24.64+0x1], R225 ;  /* 0x000001e11800d986 */ /* 0x0007e2000c101114 */
[----:B------:R-:W-:Y:S02]  /*caa0*/  ISETP.LT.OR P5, PT, R34, 0x9, !P1 ;  /* 0x000000092200780c */ /* 0x000fe40004fa1670 */
[----:B------:R-:W-:Y:S01]  /*cab0*/  F2FP.SATFINITE.E5M2.F32.PACK_AB_MERGE_C R223, RZ, R223, RZ ;  /* 0x000000dfffdf723e */ /* 0x000fe200048060ff */
[----:B------:R-:W-:Y:S01]  /*cac0*/  FMUL R220, R220, UR25 ;  /* 0x00000019dcdc7c20 */ /* 0x000fe20008400000 */
[----:B------:R-:W-:Y:S01]  /*cad0*/  F2FP.SATFINITE.E5M2.F32.PACK_AB_MERGE_C R221, RZ, R221, RZ ;  /* 0x000000ddffdd723e */ /* 0x000fe200048060ff */
[----:B------:R-:W-:Y:S01]  /*cae0*/  @!P3 STG.E.U8 desc[UR20][R26.64], R31 ;  /* 0x0000001f1a00b986 */ /* 0x000fe2000c101114 */
[----:B------:R-:W-:-:S03]  /*caf0*/  ISETP.LT.OR P3, PT, R34, 0x9, !P0 ;  /* 0x000000092200780c */ /* 0x000fc60004761670 */
[----:B------:R-:W-:Y:S01]  /*cb00*/  @!P4 STG.E.U8 desc[UR20][R26.64+0x1], R223 ;  /* 0x000001df1a00c986 */ /* 0x000fe2000c101114 */
[----:B------:R-:W-:-:S03]  /*cb10*/  ISETP.LT.OR P4, PT, R34, 0xa, !P0 ;  /* 0x0000000a2200780c */ /* 0x000fc60004781670 */
[----:B------:R-:W-:Y:S01]  /*cb20*/  @!P6 STG.E.U8 desc[UR20][R24.64+0x9], R221 ;  /* 0x000009dd1800e986 */ /* 0x000fe2000c101114 */
[C---:B------:R-:W-:Y:S01]  /*cb30*/  ISETP.LT.OR P6, PT, R34.reuse, 0x12, !P1 ;  /* 0x000000122200780c */ /* 0x040fe20004fc1670 */
[----:B------:R-:W-:Y:S01]  /*cb40*/  FMUL R219, R219, UR25 ;  /* 0x00000019dbdb7c20 */ /* 0x000fe20008400000 */
[----:B0-----:R-:W-:Y:S01]  /*cb50*/  F2FP.SATFINITE.E5M2.F32.PACK_AB_MERGE_C R29, RZ, R222, RZ ;  /* 0x000000deff1d723e */ /* 0x001fe200048060ff */
[----:B------:R-:W-:Y:S01]  /*cb60*/  FMUL R217, R217, UR25 ;  /* 0x00000019d9d97c20 */ /* 0x000fe20008400000 */
[----:B------:R-:W4:Y:S01]  /*cb70*/  LDL.LU R226, [R1+0xc] ;  /* 0x00000c0001e27983 */ /* 0x000f220000300800 */
[----:B------:R-:W-:Y:S02]  /*cb80*/  F2FP.SATFINITE.E5M2.F32.PACK_AB_MERGE_C R33, RZ, R220, RZ ;  /* 0x000000dcff21723e */ /* 0x000fe400048060ff */
[----:B------:R-:W-:Y:S01]  /*cb90*/  F2FP.SATFINITE.E5M2.F32.PACK_AB_MERGE_C R219, RZ, R219, RZ ;  /* 0x000000dbffdb723e */ /* 0x000fe200048060ff */
[----:B------:R0:W-:Y:S01]  /*cba0*/  @!P5 STG.E.U8 desc[UR20][R24.64+0x8], R29 ;  /* 0x0000081d1800d986 */ /* 0x0001e2000c101114 */
[----:B------:R-:W-:-:S02]  /*cbb0*/  ISETP.LT.OR P5, PT, R34, 0x11, !P1 ;  /* 0x000000112200780c */ /* 0x000fc40004fa1670 */
[----:B------:R-:W-:Y:S01]  /*cbc0*/  F2FP.SATFINITE.E5M2.F32.PACK_AB_MERGE_C R217, RZ, R217, RZ ;  /* 0x000000d9ffd9723e */ /* 0x000fe200048060ff */
[----:B---3--:R-:W3:Y:S01]  /*cbd0*/  LDL.LU R225, [R1+0x8] ;  /* 0x0000080001e17983 */ /* 0x008ee20000300800 */
[----:B------:R-:W-:-:S03]  /*cbe0*/  FMUL R218, R218, UR25 ;  /* 0x00000019dada7c20 */ /* 0x000fc60008400000 */
[----:B------:R-:W4:Y:S04]  /*cbf0*/  LDL.LU R224, [R1+0x4] ;  /* 0x0000040001e07983 */ /* 0x000f280000300800 */
[----:B------:R-:W3:Y:S01]  /*cc00*/  LDL.LU R222, [R1] ;  /* 0x0000000001de7983 */ /* 0x000ee20000300800 */
[----:B0-----:R-:W-:Y:S01]  /*cc10*/  F2FP.SATFINITE.E5M2.F32.PACK_AB_MERGE_C R29, RZ, R218, RZ ;  /* 0x000000daff1d723e */ /* 0x001fe200048060ff */
[----:B------:R-:W-:Y:S01]  /*cc20*/  FMUL R216, R216, UR25 ;  /* 0x00000019d8d87c20 */ /* 0x000fe20008400000 */
[----:B------:R-:W-:Y:S01]  /*cc30*/  FMUL R215, R215, UR25 ;  /* 0x00000019d7d77c20 */ /* 0x000fe20008400000 */
[----:B------:R0:W-:Y:S01]  /*cc40*/  @!P3 STG.E.U8 desc[UR20][R26.64+0x8], R33 ;  /* 0x000008211a00b986 */ /* 0x0001e2000c101114 */
[C---:B------:R-:W-:Y:S01]  /*cc50*/  ISETP.LT.OR P3, PT, R34.reuse, 0x11, !P0 ;  /* 0x000000112200780c */ /* 0x040fe20004761670 */
[----:B------:R-:W-:Y:S01]  /*cc60*/  FMUL R213, R213, UR25 ;  /* 0x00000019d5d57c20 */ /* 0x000fe20008400000 */
[----:B------:R-:W-:Y:S01]  /*cc70*/  F2FP.SATFINITE.E5M2.F32.PACK_AB_MERGE_C R31, RZ, R216, RZ ;  /* 0x000000d8ff1f723e */ /* 0x000fe200048060ff */
[----:B------:R-:W-:Y:S01]  /*cc80*/  @!P4 STG.E.U8 desc[UR20][R26.64+0x9], R219 ;  /* 0x000009db1a00c986 */ /* 0x000fe2000c101114 */
[----:B------:R-:W-:Y:S01]  /*cc90*/  ISETP.LT.OR P4, PT, R34, 0x12, !P0 ;  /* 0x000000122200780c */ /* 0x000fe20004781670 */
[----:B------:R-:W-:Y:S01]  /*cca0*/  FMUL R214, R214, UR25 ;  /* 0x00000019d6d67c20 */ /* 0x000fe20008400000 */
[----:B------:R-:W-:Y:S01]  /*ccb0*/  F2FP.SATFINITE.E5M2.F32.PACK_AB_MERGE_C R215, RZ, R215, RZ ;  /* 0x000000d7ffd7723e */ /* 0x000fe200048060ff */
[----:B------:R-:W-:Y:S01]  /*ccc0*/  @!P6 STG.E.U8 desc[UR20][R24.64+0x11], R217 ;  /* 0x000011d91800e986 */ /* 0x000fe2000c101114 */
[----:B------:R-:W-:Y:S01]  /*ccd0*/  ISETP.LT.OR P6, PT, R34, 0x1a, !P1 ;  /* 0x0000001a2200780c */ /* 0x000fe20004fc1670 */
[----:B------:R-:W-:Y:S01]  /*cce0*/  FMUL R212, R212, UR25 ;  /* 0x00000019d4d47c20 */ /* 0x000fe20008400000 */
[----:B------:R-:W-:Y:S01]  /*ccf0*/  F2FP.SATFINITE.E5M2.F32.PACK_AB_MERGE_C R213, RZ, R213, RZ ;  /* 0x000000d5ffd5723e */ /* 0x000fe200048060ff */
[----:B------:R1:W-:Y:S01]  /*cd00*/  @!P5 STG.E.U8 desc[UR20][R24.64+0x10], R29 ;  /* 0x0000101d1800d986 */ /* 0x0003e2000c101114 */
[C---:B------:R-:W-:Y:S01]  /*cd10*/  ISETP.LT.OR P5, PT, R34.reuse, 0x19, !P1 ;  /* 0x000000192200780c */ /* 0x040fe20004fa1670 */
[----:B------:R-:W-:Y:S01]  /*cd20*/  FMUL R211, R211, UR25 ;  /* 0x00000019d3d37c20 */ /* 0x000fe20008400000 */
[----:B------:R-:W-:Y:S01]  /*cd30*/  FMUL R209, R209, UR25 ;  /* 0x00000019d1d17c20 */ /* 0x000fe20008400000 */
[----:B------:R1:W-:Y:S01]  /*cd40*/  @!P3 STG.E.U8 desc[UR20][R26.64+0x10], R31 ;  /* 0x0000101f1a00b986 */ /* 0x0003e2000c101114 */
[----:B------:R-:W-:Y:S01]  /*cd50*/  ISETP.LT.OR P3, PT, R34, 0x19, !P0 ;  /* 0x000000192200780c */ /* 0x000fe20004761670 */
[----:B------:R-:W-:Y:S01]  /*cd60*/  FMUL R210, R210, UR25 ;  /* 0x00000019d2d27c20 */ /* 0x000fe20008400000 */
[----:B0-----:R-:W-:Y:S01]  /*cd70*/  F2FP.SATFINITE.E5M2.F32.PACK_AB_MERGE_C R33, RZ, R212, RZ ;  /* 0x000000d4ff21723e */ /* 0x001fe200048060ff */
[----:B------:R-:W-:Y:S01]  /*cd80*/  @!P4 STG.E.U8 desc[UR20][R26.64+0x11], R215 ;  /* 0x000011d71a00c986 */ /* 0x000fe2000c101114 */
[----:B------:R-:W-:Y:S01]  /*cd90*/  ISETP.LT.OR P4, PT, R34, 0x1a, !P0 ;  /* 0x0000001a2200780c */ /* 0x000fe20004781670 */
[----:B------:R-:W-:Y:S01]  /*cda0*/  FMUL R208, R208, UR25 ;  /* 0x00000019d0d07c20 */ /* 0x000fe20008400000 */
[----:B------:R-:W-:Y:S01]  /*cdb0*/  F2FP.SATFINITE.E5M2.F32.PACK_AB_MERGE_C R211, RZ, R211, RZ ;  /* 0x000000d3ffd3723e */ /* 0x000fe200048060ff */
[----:B------:R-:W-:Y:S01]  /*cdc0*/  @!P6 STG.E.U8 desc[UR20][R24.64+0x19], R213 ;  /* 0x000019d51800e986 */ /* 0x000fe2000c101114 */
[----:B------:R-:W-:Y:S01]  /*cdd0*/  ISETP.LT.OR P6, PT, R34, 0x22, !P1 ;  /* 0x000000222200780c */ /* 0x000fe20004fc1670 */
[----:B------:R-:W-:Y:S01]  /*cde0*/  FMUL R207, R207, UR25 ;  /* 0x00000019cfcf7c20 */ /* 0x000fe20008400000 */
[----:B-1----:R-:W-:Y:S01]  /*cdf0*/  F2FP.SATFINITE.E5M2.F32.PACK_AB_MERGE_C R29, RZ, R214, RZ ;  /* 0x000000d6ff1d723e */ /* 0x002fe200048060ff */
[----:B------:R-:W-:Y:S01]  /*ce00*/  FMUL R205, R205, UR25 ;  /* 0x00000019cdcd7c20 */ /* 0x000fe20008400000 */
[----:B------:R-:W-:Y:S01]  /*ce10*/  F2FP.SATFINITE.E5M2.F32.PACK_AB_MERGE_C R209, RZ, R209, RZ ;  /* 0x000000d1ffd1723e */ /* 0x000fe200048060ff */
[----:B------:R-:W-:Y:S01]  /*ce20*/  FMUL R206, R206, UR25 ;  /* 0x00000019cece7c20 */ /* 0x000fe20008400000 */
[----:B------:R-:W-:Y:S01]  /*ce30*/  F2FP.SATFINITE.E5M2.F32.PACK_AB_MERGE_C R31, RZ, R208, RZ ;  /* 0x000000d0ff1f723e */ /* 0x000fe200048060ff */
[----:B------:R0:W-:Y:S01]  /*ce40*/  @!P5 STG.E.U8 desc[UR20][R24.64+0x18], R29 ;  /* 0x0000181d1800d986 */ /* 0x0001e2000c101114 */
[----:B------:R-:W-:Y:S01]  /*ce50*/  ISETP.LT.OR P5, PT, R34, 0x21, !P1 ;  /* 0x000000212200780c */ /* 0x000fe20004fa1670 */
[----:B------:R-:W-:Y:S01]  /*ce60*/  FMUL R204, R204, UR25 ;  /* 0x00000019cccc7c20 */ /* 0x000fe20008400000 */
[----:B------:R-:W-:Y:S01]  /*ce70*/  F2FP.SATFINITE.E5M2.F32.PACK_AB_MERGE_C R207, RZ, R207, RZ ;  /* 0x000000cfffcf723e */ /* 0x000fe200048060ff */
[----:B------:R1:W-:Y:S01]  /*ce80*/  @!P3 STG.E.U8 desc[UR20][R26.64+0x18], R33 ;  /* 0x000018211a00b986 */ /* 0x0003e2000c101114 */
[C---:B------:R-:W-:Y:S01]  /*ce90*/  ISETP.LT.OR P3, PT, R34.reuse, 0x21, !P0 ;  /* 0x000000212200780c */ /* 0x040fe20004761670 */
[----:B------:R-:W-:Y:S01]  /*cea0*/  FMUL R203, R203, UR25 ;  /* 0x00000019cbcb7c20 */ /* 0x000fe20008400000 */
[----:B------:R-:W-:Y:S01]  /*ceb0*/  F2FP.SATFINITE.E5M2.F32.PACK_AB_MERGE_C R205, RZ, R205, RZ ;  /* 0x000000cdffcd723e */ /* 0x000fe200048060ff */
[----:B------:R-:W-:Y:S01]  /*cec0*/  @!P4 STG.E.U8 desc[UR20][R26.64+0x19], R211 ;  /* 0x000019d31a00c986 */ /* 0x000fe2000c101114 */
[C---:B------:R-:W-:Y:S01]  /*ced0*/  ISETP.LT.OR P4, PT, R34.reuse, 0x22, !P0 ;  /* 0x000000222200780c */ /* 0x040fe20004781670 */
[----:B------:R-:W-:Y:S01]  /*cee0*/  FMUL R201, R201, UR25 ;  /* 0x00000019c9c97c20 */ /* 0x000fe20008400000 */
[----:B------:R-:W-:Y:S01]  /*cef0*/  F2FP.SATFINITE.E5M2.F32.PACK_AB_MERGE_C R203, RZ, R203, RZ ;  /* 0x000000cbffcb723e */ /* 0x000fe200048060ff */
[----:B------:R-:W-:Y:S01]  /*cf00*/  @!P6 STG.E.U8 desc[UR20][R24.64+0x21], R209 ;  /* 0x000021d11800e986 */ /* 0x000fe2000c101114 */
[----:B------:R-:W-:Y:S01]  /*cf10*/  ISETP.LT.OR P6, PT, R34, 0x2a, !P1 ;  /* 0x0000002a2200780c */ /* 0x000fe20004fc1670 */
[----:B------:R-:W-:Y:S01]  /*cf20*/  FMUL R202, R202, UR25 ;  /* 0x00000019caca7c20 */ /* 0x000fe20008400000 */
[----:B0-----:R-:W-:Y:S01]  /*cf30*/  F2FP.SATFINITE.E5M2.F32.PACK_AB_MERGE_C R29, RZ, R210, RZ ;  /* 0x000000d2ff1d723e */ /* 0x001fe200048060ff */
[----:B------:R-:W-:Y:S01]  /*cf40*/  FMUL R200, R200, UR25 ;  /* 0x00000019c8c87c20 */ /* 0x000fe20008400000 */
[----:B-1----:R-:W-:Y:S01]  /*cf50*/  F2FP.SATFINITE.E5M2.F32.PACK_AB_MERGE_C R33, RZ, R204, RZ ;  /* 0x000000ccff21723e */ /* 0x002fe200048060ff */
[----:B------:R-:W-:Y:S01]  /*cf60*/  FMUL R199, R199, UR25 ;  /* 0x00000019c7c77c20 */ /* 0x000fe20008400000 */
[----:B------:R-:W-:Y:S01]  /*cf70*/  F2FP.SATFINITE.E5M2.F32.PACK_AB_MERGE_C R201, RZ, R201, RZ ;  /* 0x000000c9ffc9723e */ /* 0x000fe200048060ff */
[----:B------:R0:W-:Y:S01]  /*cf80*/  @!P5 STG.E.U8 desc[UR20][R24.64+0x20], R29 ;  /* 0x0000201d1800d986 */ /* 0x0001e2000c101114 */
[C---:B------:R-:W-:Y:S01]  /*cf90*/  ISETP.LT.OR P5, PT, R34.reuse, 0x29, !P1 ;  /* 0x000000292200780c */ /* 0x040fe20004fa1670 */
[----:B------:R-:W-:Y:S01]  /*cfa0*/  FMUL R197, R197, UR25 ;  /* 0x00000019c5c57c20 */ /* 0x000fe20008400000 */
[----:B------:R-:W-:Y:S01]  /*cfb0*/  F2FP.SATFINITE.E5M2.F32.PACK_AB_MERGE_C R199, RZ, R199, RZ ;  /* 0x000000c7ffc7723e */ /* 0x000fe200048060ff */
[----:B------:R1:W-:Y:S01]  /*cfc0*/  @!P3 STG.E.U8 desc[UR20][R26.64+0x20], R31 ;  /* 0x0000201f1a00b986 */ /* 0x0003e2000c101114 */
[----:B------:R-:W-:Y:S01]  /*cfd0*/  ISETP.LT.OR P3, PT, R34, 0x29, !P0 ;  /* 0x000000292200780c */ /* 0x000fe20004761670 */
[----:B------:R-:W-:Y:S01]  /*cfe0*/  FMUL R198, R198, UR25 ;  /* 0x00000019c6c67c20 */ /* 0x000fe20008400000 */
[----:B------:R-:W-:Y:S01]  /*cff0*/  F2FP.SATFINITE.E5M2.F32.PACK_AB_MERGE_C R197, RZ, R197, RZ ;  /* 0x000000c5ffc5723e */ /* 0x000fe200048060ff */
[----:B------:R-:W-:Y:S01]  /*d000*/  @!P4 STG.E.U8 desc[UR20][R26.64+0x21], R207 ;  /* 0x000021cf1a00c986 */ /* 0x000fe2000c101114 */
[----:B------:R-:W-:Y:S01]  /*d010*/  ISETP.LT.OR P4, PT, R34, 0x2a, !P0 ;  /* 0x0000002a2200780c */ /* 0x000fe20004781670 */
[----:B------:R-:W-:Y:S01]  /*d020*/  FMUL R196, R196, UR25 ;  /* 0x00000019c4c47c20 */ /* 0x000fe20008400000 */
[----:B------:R-:W-:Y:S01]  /*d030*/  FMUL R195, R195, UR25 ;  /* 0x00000019c3c37c20 */ /* 0x000fe20008400000 */
        /* <DEDUP_REMOVED lines=27> */
[----:B------:R-:W-:Y:S01]  /*d1f0*/  FMUL R186, R186, UR25 ;  /* 0x00000019baba7c20 */ /* 0x000fe20008400000 */
        /* <DEDUP_REMOVED lines=154> */
[----:B-----5:R-:W-:Y:S01]  /*dba0*/  FMUL R5, R5, UR25 ;  /* 0x0000001905057c20 */ /* 0x020fe20008400000 */
[----:B0-----:R-:W-:Y:S01]  /*dbb0*/  F2FP.SATFINITE.E5M2.F32.PACK_AB_MERGE_C R29, RZ, R170, RZ ;  /* 0x000000aaff1d723e */ /* 0x001fe200048060ff */
[----:B------:R-:W-:Y:S01]  /*dbc0*/  FMUL R0, R0, UR25 ;  /* 0x0000001900007c20 */ /* 0x000fe20008400000 */
[----:B-1----:R-:W-:Y:S01]  /*dbd0*/  F2FP.SATFINITE.E5M2.F32.PACK_AB_MERGE_C R33, RZ, R164, RZ ;  /* 0x000000a4ff21723e */ /* 0x002fe200048060ff */
[----:B------:R-:W-:Y:S01]  /*dbe0*/  FMUL R6, R6, UR25 ;  /* 0x0000001906067c20 */ /* 0x000fe20008400000 */
[----:B------:R-:W-:Y:S01]  /*dbf0*/  F2FP.SATFINITE.E5M2.F32.PACK_AB_MERGE_C R7, RZ, R7, RZ ;  /* 0x00000007ff07723e */ /* 0x000fe200048060ff */
[----:B------:R0:W-:Y:S01]  /*dc00*/  @!P5 STG.E.U8 desc[UR20][R24.64+0x70], R29 ;  /* 0x0000701d1800d986 */ /* 0x0001e2000c101114 */
[----:B------:R-:W-:Y:S01]  /*dc10*/  ISETP.LT.OR P5, PT, R34, 0x79, !P1 ;  /* 0x000000792200780c */ /* 0x000fe20004fa1670 */
[----:B------:R-:W-:Y:S01]  /*dc20*/  FMUL R2, R2, UR25 ;  /* 0x0000001902027c20 */ /* 0x000fe20008400000 */
[----:B------:R-:W-:Y:S01]  /*dc30*/  F2FP.SATFINITE.E5M2.F32.PACK_AB_MERGE_C R5, RZ, R5, RZ ;  /* 0x00000005ff05723e */ /* 0x000fe200048060ff */
[----:B------:R1:W-:Y:S01]  /*dc40*/  @!P3 STG.E.U8 desc[UR20][R26.64+0x70], R31 ;  /* 0x0000701f1a00b986 */ /* 0x0003e2000c101114 */
[----:B------:R-:W-:Y:S01]  /*dc50*/  ISETP.LT.OR P3, PT, R34, 0x79, !P0 ;  /* 0x000000792200780c */ /* 0x000fe20004761670 */
[----:B------:R-:W-:Y:S01]  /*dc60*/  FMUL R3, R3, UR25 ;  /* 0x0000001903037c20 */ /* 0x000fe20008400000 */
[----:B------:R-:W-:Y:S01]  /*dc70*/  FMUL R4, R4, UR25 ;  /* 0x0000001904047c20 */ /* 0x000fe20008400000 */
[----:B------:R-:W-:Y:S01]  /*dc80*/  @!P4 STG.E.U8 desc[UR20][R26.64+0x71], R167 ;  /* 0x000071a71a00c986 */ /* 0x000fe2000c101114 */
[----:B------:R-:W-:-:S03]  /*dc90*/  ISETP.LT.OR P4, PT, R34, 0x7a, !P0 ;  /* 0x0000007a2200780c */ /* 0x000fc60004781670 */
[----:B------:R-:W-:Y:S01]  /*dca0*/  @!P6 STG.E.U8 desc[UR20][R24.64+0x79], R165 ;  /* 0x000079a51800e986 */ /* 0x000fe2000c101114 */
[----:B------:R-:W-:Y:S02]  /*dcb0*/  ISETP.LT.OR P6, PT, R34, 0x82, !P1 ;  /* 0x000000822200780c */ /* 0x000fe40004fc1670 */
[----:B0-----:R-:W-:Y:S01]  /*dcc0*/  F2FP.SATFINITE.E5M2.F32.PACK_AB_MERGE_C R29, RZ, R166, RZ ;  /* 0x000000a6ff1d723e */ /* 0x001fe200048060ff */
[----:B------:R-:W4:Y:S01]  /*dcd0*/  LDL.LU R220, [R1+0x14] ;  /* 0x0000140001dc7983 */ /* 0x000f220000300800 */
[----:B-1----:R-:W-:-:S03]  /*dce0*/  F2FP.SATFINITE.E5M2.F32.PACK_AB_MERGE_C R31, RZ, R160, RZ ;  /* 0x000000a0ff1f723e */ /* 0x002fc600048060ff */
[----:B------:R0:W-:Y:S01]  /*dcf0*/  @!P5 STG.E.U8 desc[UR20][R24.64+0x78], R29 ;  /* 0x0000781d1800d986 */ /* 0x0001e2000c101114 */
[----:B------:R-:W-:-:S03]  /*dd00*/  ISETP.LT.OR P5, PT, R34, 0x81, !P1 ;  /* 0x000000812200780c */ /* 0x000fc60004fa1670 */
[----:B------:R1:W-:Y:S01]  /*dd10*/  @!P3 STG.E.U8 desc[UR20][R26.64+0x78], R33 ;  /* 0x000078211a00b986 */ /* 0x0003e2000c101114 */
[----:B------:R-:W-:-:S03]  /*dd20*/  ISETP.LT.OR P3, PT, R34, 0x81, !P0 ;  /* 0x000000812200780c */ /* 0x000fc60004761670 */
        /* <DEDUP_REMOVED lines=26> */
[----:B0-----:R-:W-:Y:S02]  /*ded0*/  F2FP.SATFINITE.E5M2.F32.PACK_AB_MERGE_C R29, RZ, R154, RZ ;  /* 0x0000009aff1d723e */ /* 0x001fe400048060ff */
[----:B-1----:R-:W-:-:S03]  /*dee0*/  F2FP.SATFINITE.E5M2.F32.PACK_AB_MERGE_C R33, RZ, R20, RZ ;  /* 0x00000014ff21723e */ /* 0x002fc600048060ff */
[----:B------:R0:W-:Y:S01]  /*def0*/  @!P5 STG.E.U8 desc[UR20][R24.64+0x90], R29 ;  /* 0x0000901d1800d986 */ /* 0x0001e2000c101114 */
[----:B------:R-:W-:-:S03]  /*df00*/  ISETP.LT.OR P5, PT, R34, 0x99, !P1 ;  /* 0x000000992200780c */ /* 0x000fc60004fa1670 */
[----:B------:R-:W-:Y:S01]  /*df10*/  @!P3 STG.E.U8 desc[UR20][R26.64+0x90], R31 ;  /* 0x0000901f1a00b986 */ /* 0x000fe2000c101114 */
[----:B------:R-:W-:-:S03]  /*df20*/  ISETP.LT.OR P3, PT, R34, 0x99, !P0 ;  /* 0x000000992200780c */ /* 0x000fc60004761670 */
[----:B------:R1:W-:Y:S01]  /*df30*/  @!P4 STG.E.U8 desc[UR20][R26.64+0x91], R23 ;  /* 0x000091171a00c986 */ /* 0x0003e2000c101114 */
[----:B------:R-:W-:-:S03]  /*df40*/  ISETP.LT.OR P4, PT, R34, 0x9a, !P0 ;  /* 0x0000009a2200780c */ /* 0x000fc60004781670 */
[----:B------:R2:W-:Y:S01]  /*df50*/  @!P6 STG.E.U8 desc[UR20][R24.64+0x99], R21 ;  /* 0x000099151800e986 */ /* 0x0005e2000c101114 */
[----:B------:R-:W-:Y:S02]  /*df60*/  ISETP.LT.OR P6, PT, R34, 0xa2, !P1 ;  /* 0x000000a22200780c */ /* 0x000fe40004fc1670 */
[----:B0-----:R-:W-:-:S05]  /*df70*/  F2FP.SATFINITE.E5M2.F32.PACK_AB_MERGE_C R29, RZ, R22, RZ ;  /* 0x00000016ff1d723e */ /* 0x001fca00048060ff */
[----:B------:R-:W-:Y:S01]  /*df80*/  @!P5 STG.E.U8 desc[UR20][R24.64+0x98], R29 ;  /* 0x0000981d1800d986 */ /* 0x000fe2000c101114 */
[C---:B------:R-:W-:Y:S02]  /*df90*/  ISETP.LT.OR P5, PT, R34.reuse, 0xa1, !P1 ;  /* 0x000000a12200780c */ /* 0x040fe40004fa1670 */
[----:B-1----:R-:W-:Y:S01]  /*dfa0*/  F2FP.SATFINITE.E5M2.F32.PACK_AB_MERGE_C R23, RZ, R18, RZ ;  /* 0x00000012ff17723e */ /* 0x002fe200048060ff */
[----:B------:R-:W-:Y:S01]  /*dfb0*/  @!P3 STG.E.U8 desc[UR20][R26.64+0x98], R33 ;  /* 0x000098211a00b986 */ /* 0x000fe2000c101114 */
[C---:B------:R-:W-:Y:S02]  /*dfc0*/  ISETP.LT.OR P3, PT, R34.reuse, 0xa1, !P0 ;  /* 0x000000a12200780c */ /* 0x040fe40004761670 */
[----:B--2---:R-:W-:Y:S01]  /*dfd0*/  F2FP.SATFINITE.E5M2.F32.PACK_AB_MERGE_C R21, RZ, R16, RZ ;  /* 0x00000010ff15723e */ /* 0x004fe200048060ff */
[----:B------:R0:W-:Y:S01]  /*dfe0*/  @!P4 STG.E.U8 desc[UR20][R26.64+0x99], R19 ;  /* 0x000099131a00c986 */ /* 0x0001e2000c101114 */
[----:B------:R-:W-:-:S03]  /*dff0*/  ISETP.LT.OR P4, PT, R34, 0xa2, !P0 ;  /* 0x000000a22200780c */ /* 0x000fc60004781670 */
[----:B------:R1:W-:Y:S01]  /*e000*/  @!P6 STG.E.U8 desc[UR20][R24.64+0xa1], R17 ;  /* 0x0000a1111800e986 */ /* 0x0003e2000c101114 */
[----:B------:R-:W-:-:S03]  /*e010*/  ISETP.LT.OR P6, PT, R34, 0xaa, !P1 ;  /* 0x000000aa2200780c */ /* 0x000fc60004fc1670 */
[----:B------:R-:W-:Y:S01]  /*e020*/  @!P5 STG.E.U8 desc[UR20][R24.64+0xa0], R23 ;  /* 0x0000a0171800d986 */ /* 0x000fe2000c101114 */
[----:B------:R-:W-:-:S03]  /*e030*/  ISETP.LT.OR P5, PT, R34, 0xa9, !P1 ;  /* 0x000000a92200780c */ /* 0x000fc60004fa1670 */
[----:B------:R-:W-:Y:S01]  /*e040*/  @!P3 STG.E.U8 desc[UR20][R26.64+0xa0], R21 ;  /* 0x0000a0151a00b986 */ /* 0x000fe2000c101114 */
[C---:B------:R-:W-:Y:S02]  /*e050*/  ISETP.LT.OR P3, PT, R34.reuse, 0xa9, !P0 ;  /* 0x000000a92200780c */ /* 0x040fe40004761670 */
[----:B0-----:R-:W-:Y:S01]  /*e060*/  F2FP.SATFINITE.E5M2.F32.PACK_AB_MERGE_C R19, RZ, R14, RZ ;  /* 0x0000000eff13723e */ /* 0x001fe200048060ff */
[----:B------:R0:W-:Y:S01]  /*e070*/  @!P4 STG.E.U8 desc[UR20][R26.64+0xa1], R15 ;  /* 0x0000a10f1a00c986 */ /* 0x0001e2000c101114 */
[C---:B------:R-:W-:Y:S02]  /*e080*/  ISETP.LT.OR P4, PT, R34.reuse, 0xaa, !P0 ;  /* 0x000000aa2200780c */ /* 0x040fe40004781670 */
[----:B-1----:R-:W-:Y:S01]  /*e090*/  F2FP.SATFINITE.E5M2.F32.PACK_AB_MERGE_C R17, RZ, R12, RZ ;  /* 0x0000000cff11723e */ /* 0x002fe200048060ff */
        /* <DEDUP_REMOVED lines=15> */
[----:B0-----:R-:W-:Y:S02]  /*e190*/  F2FP.SATFINITE.E5M2.F32.PACK_AB_MERGE_C R11, RZ, R6, RZ ;  /* 0x00000006ff0b723e */ /* 0x001fe400048060ff */
[C---:B------:R-:W-:Y:S01]  /*e1a0*/  ISETP.LT.OR P3, PT, R34.reuse, 0xb9, !P0 ;  /* 0x000000b92200780c */ /* 0x040fe20004761670 */
[----:B------:R0:W-:Y:S01]  /*e1b0*/  @!P4 STG.E.U8 desc[UR20][R26.64+0xb1], R7 ;  /* 0x0000b1071a00c986 */ /* 0x0001e2000c101114 */
[----:B-1----:R-:W-:Y:S02]  /*e1c0*/  F2FP.SATFINITE.E5M2.F32.PACK_AB_MERGE_C R9, RZ, R4, RZ ;  /* 0x00000004ff09723e */ /* 0x002fe400048060ff */
[C---:B------:R-:W-:Y:S01]  /*e1d0*/  ISETP.LT.OR P4, PT, R34.reuse, 0xba, !P0 ;  /* 0x000000ba2200780c */ /* 0x040fe20004781670 */
[----:B------:R1:W-:Y:S04]  /*e1e0*/  @!P6 STG.E.U8 desc[UR20][R24.64+0xb9], R5 ;  /* 0x0000b9051800e986 */ /* 0x0003e8000c101114 */
[----:B------:R2:W-:Y:S01]  /*e1f0*/  @!P5 STG.E.U8 desc[UR20][R24.64+0xb8], R11 ;  /* 0x0000b80b1800d986 */ /* 0x0005e2000c101114 */
[----:B------:R-:W-:Y:S01]  /*e200*/  FMUL R4, R227, UR25 ;  /* 0x00000019e3047c20 */ /* 0x000fe20008400000 */
[----:B------:R-:W-:-:S02]  /*e210*/  ISETP.LT.OR P5, PT, R34, 0xc1, !P1 ;  /* 0x000000c12200780c */ /* 0x000fc40004fa1670 */
[----:B0-----:R-:W-:Y:S02]  /*e220*/  F2FP.SATFINITE.E5M2.F32.PACK_AB_MERGE_C R7, RZ, R3, RZ ;  /* 0x00000003ff07723e */ /* 0x001fe400048060ff */
[----:B-1----:R-:W-:Y:S01]  /*e230*/  F2FP.SATFINITE.E5M2.F32.PACK_AB_MERGE_C R5, RZ, R0, RZ ;  /* 0x00000000ff05723e */ /* 0x002fe200048060ff */
[----:B---3--:R-:W-:Y:S01]  /*e240*/  FMUL R0, R222, UR25 ;  /* 0x00000019de007c20 */ /* 0x008fe20008400000 */
[----:B------:R-:W-:Y:S01]  /*e250*/  ISETP.LT.OR P6, PT, R34, 0xc2, !P1 ;  /* 0x000000c22200780c */ /* 0x000fe20004fc1670 */
[----:B------:R-:W3:Y:S01]  /*e260*/  LDL.LU R222, [R1+0x20] ;  /* 0x0000200001de7983 */ /* 0x000ee20000300800 */
[----:B--2---:R-:W-:Y:S02]  /*e270*/  F2FP.SATFINITE.E5M2.F32.PACK_AB_MERGE_C R11, RZ, R2, RZ ;  /* 0x00000002ff0b723e */ /* 0x004fe400048060ff */
[----:B------:R-:W-:Y:S01]  /*e280*/  F2FP.SATFINITE.E5M2.F32.PACK_AB_MERGE_C R13, RZ, R0, RZ ;  /* 0x00000000ff0d723e */ /* 0x000fe200048060ff */
[----:B----4-:R-:W-:Y:S01]  /*e290*/  FMUL R0, R224, UR25 ;  /* 0x00000019e0007c20 */ /* 0x010fe20008400000 */
[----:B------:R-:W-:Y:S01]  /*e2a0*/  FMUL R2, R225, UR25 ;  /* 0x00000019e1027c20 */ /* 0x000fe20008400000 */
[----:B------:R-:W2:Y:S04]  /*e2b0*/  LDL.LU R224, [R1+0x24] ;  /* 0x0000240001e07983 */ /* 0x000ea80000300800 */
[----:B------:R-:W4:Y:S01]  /*e2c0*/  LDL.LU R225, [R1+0x28] ;  /* 0x0000280001e17983 */ /* 0x000f220000300800 */
[----:B------:R-:W-:-:S03]  /*e2d0*/  FMUL R3, R226, UR25 ;  /* 0x00000019e2037c20 */ /* 0x000fc60008400000 */
[----:B------:R-:W4:Y:S04]  /*e2e0*/  LDL.LU R226, [R1+0x2c] ;  /* 0x00002c0001e27983 */ /* 0x000f280000300800 */
[----:B------:R-:W4:Y:S04]  /*e2f0*/  LDL.LU R227, [R1+0x30] ;  /* 0x0000300001e37983 */ /* 0x000f280000300800 */
[----:B------:R-:W-:Y:S01]  /*e300*/  @!P3 STG.E.U8 desc[UR20][R26.64+0xb8], R9 ;  /* 0x0000b8091a00b986 */ /* 0x000fe2000c101114 */
[----:B------:R-:W-:-:S03]  /*e310*/  ISETP.LT.OR P3, PT, R34, 0xc1, !P0 ;  /* 0x000000c12200780c */ /* 0x000fc60004761670 */
[----:B------:R0:W-:Y:S01]  /*e320*/  @!P4 STG.E.U8 desc[UR20][R26.64+0xb9], R7 ;  /* 0x0000b9071a00c986 */ /* 0x0001e2000c101114 */
[----:B------:R-:W-:-:S03]  /*e330*/  ISETP.LT.OR P4, PT, R34, 0xc2, !P0 ;  /* 0x000000c22200780c */ /* 0x000fc60004781670 */
[----:B------:R-:W-:Y:S01]  /*e340*/  @!P5 STG.E.U8 desc[UR20][R24.64+0xc0], R11 ;  /* 0x0000c00b1800d986 */ /* 0x000fe2000c101114 */
[----:B------:R-:W-:-:S03]  /*e350*/  ISETP.LT.OR P5, PT, R34, 0xc9, !P1 ;  /* 0x000000c92200780c */ /* 0x000fc60004fa1670 */
[----:B------:R1:W-:Y:S01]  /*e360*/  @!P6 STG.E.U8 desc[UR20][R24.64+0xc1], R5 ;  /* 0x0000c1051800e986 */ /* 0x0003e2000c101114 */
[----:B0-----:R-:W-:-:S03]  /*e370*/  F2FP.SATFINITE.E5M2.F32.PACK_AB_MERGE_C R7, RZ, R0, RZ ;  /* 0x00000000ff07723e */ /* 0x001fc600048060ff */
[----:B------:R-:W-:Y:S01]  /*e380*/  @!P3 STG.E.U8 desc[UR20][R26.64+0xc0], R13 ;  /* 0x0000c00d1a00b986 */ /* 0x000fe2000c101114 */
[C---:B------:R-:W-:Y:S02]  /*e390*/  ISETP.LT.OR P6, PT, R34.reuse, 0xca, !P1 ;  /* 0x000000ca2200780c */ /* 0x040fe40004fc1670 */
[----:B-1----:R-:W-:Y:S01]  /*e3a0*/  F2FP.SATFINITE.E5M2.F32.PACK_AB_MERGE_C R5, RZ, R2, RZ ;  /* 0x00000002ff05723e */ /* 0x002fe200048060ff */
[----:B------:R0:W-:Y:S01]  /*e3b0*/  @!P4 STG.E.U8 desc[UR20][R26.64+0xc1], R7 ;  /* 0x0000c1071a00c986 */ /* 0x0001e2000c101114 */
[C---:B------:R-:W-:Y:S02]  /*e3c0*/  ISETP.LT.OR P3, PT, R34.reuse, 0xc9, !P0 ;  /* 0x000000c92200780c */ /* 0x040fe40004761670 */
[C---:B------:R-:W-:Y:S01]  /*e3d0*/  ISETP.LT.OR P4, PT, R34.reuse, 0xca, !P0 ;  /* 0x000000ca2200780c */ /* 0x040fe20004781670 */
[----:B------:R1:W-:Y:S01]  /*e3e0*/  @!P5 STG.E.U8 desc[UR20][R24.64+0xc8], R5 ;  /* 0x0000c8051800d986 */ /* 0x0003e2000c101114 */
[----:B------:R-:W-:Y:S02]  /*e3f0*/  ISETP.LT.OR P5, PT, R34, 0xd1, !P1 ;  /* 0x000000d12200780c */ /* 0x000fe40004fa1670 */
[----:B------:R-:W-:-:S02]  /*e400*/  F2FP.SATFINITE.E5M2.F32.PACK_AB_MERGE_C R9, RZ, R3, RZ ;  /* 0x00000003ff09723e */ /* 0x000fc400048060ff */
[----:B------:R-:W-:-:S03]  /*e410*/  F2FP.SATFINITE.E5M2.F32.PACK_AB_MERGE_C R11, RZ, R4, RZ ;  /* 0x00000004ff0b723e */ /* 0x000fc600048060ff */
[----:B------:R1:W-:Y:S04]  /*e420*/  @!P6 STG.E.U8 desc[UR20][R24.64+0xc9], R9 ;  /* 0x0000c9091800e986 */ /* 0x0003e8000c101114 */
[----:B------:R-:W-:Y:S01]  /*e430*/  @!P3 STG.E.U8 desc[UR20][R26.64+0xc8], R11 ;  /* 0x0000c80b1a00b986 */ /* 0x000fe2000c101114 */
[----:B------:R-:W-:-:S03]  /*e440*/  FMUL R0, R220, UR25 ;  /* 0x00000019dc007c20 */ /* 0x000fc60008400000 */
[----:B------:R-:W4:Y:S02]  /*e450*/  LDL.LU R220, [R1+0x34] ;  /* 0x0000340001dc7983 */ /* 0x000f240000300800 */
[----:B0-----:R-:W-:Y:S01]  /*e460*/  F2FP.SATFINITE.E5M2.F32.PACK_AB_MERGE_C R7, RZ, R0, RZ ;  /* 0x00000000ff07723e */ /* 0x001fe200048060ff */
[----:B------:R-:W-:Y:S02]  /*e470*/  FMUL R2, R221, UR25 ;  /* 0x00000019dd027c20 */ /* 0x000fe40008400000 */
[----:B------:R-:W4:Y:S03]  /*e480*/  LDL.LU R221, [R1+0x38] ;  /* 0x0000380001dd7983 */ /* 0x000f260000300800 */
[----:B-1----:R-:W-:Y:S01]  /*e490*/  F2FP.SATFINITE.E5M2.F32.PACK_AB_MERGE_C R5, RZ, R2, RZ ;  /* 0x00000002ff05723e */ /* 0x002fe200048060ff */
[----:B------:R-:W-:Y:S04]  /*e4a0*/  @!P4 STG.E.U8 desc[UR20][R26.64+0xc9], R7 ;  /* 0x0000c9071a00c986 */ /* 0x000fe8000c101114 */
[----:B------:R0:W-:Y:S01]  /*e4b0*/  @!P5 STG.E.U8 desc[UR20][R24.64+0xd0], R5 ;  /* 0x0000d0051800d986 */ /* 0x0001e2000c101114 */
[----:B------:R-:W-:-:S03]  /*e4c0*/  FMUL R3, R223, UR25 ;  /* 0x00000019df037c20 */ /* 0x000fc60008400000 */
[----:B------:R-:W4:Y:S02]  /*e4d0*/  LDL.LU R223, [R1+0x3c] ;  /* 0x00003c0001df7983 */ /* 0x000f240000300800 */
[----:B------:R-:W-:Y:S01]  /*e4e0*/  F2FP.SATFINITE.E5M2.F32.PACK_AB_MERGE_C R9, RZ, R3, RZ ;  /* 0x00000003ff09723e */ /* 0x000fe200048060ff */
[----:B---3--:R-:W-:Y:S02]  /*e4f0*/  FMUL R0, R222, UR25 ;  /* 0x00000019de007c20 */ /* 0x008fe40008400000 */
[----:B------:R-:W3:Y:S03]  /*e500*/  LDL.LU R222, [R1+0x40] ;  /* 0x0000400001de7983 */ /* 0x000ee60000300800 */
[----:B------:R-:W-:Y:S01]  /*e510*/  F2FP.SATFINITE.E5M2.F32.PACK_AB_MERGE_C R13, RZ, R0, RZ ;  /* 0x00000000ff0d723e */ /* 0x000fe200048060ff */
[----:B--2---:R-:W-:Y:S02]  /*e520*/  FMUL R2, R224, UR25 ;  /* 0x00000019e0027c20 */ /* 0x004fe40008400000 */
[----:B------:R-:W2:Y:S01]  /*e530*/  LDL.LU R224, [R1+0x44] ;  /* 0x0000440001e07983 */ /* 0x000ea20000300800 */
[----:B----4-:R-:W-:-:S03]  /*e540*/  FMUL R0, R225, UR25 ;  /* 0x00000019e1007c20 */ /* 0x010fc60008400000 */
[----:B------:R-:W4:Y:S01]  /*e550*/  LDL.LU R225, [R1+0x48] ;  /* 0x0000480001e17983 */ /* 0x000f220000300800 */
[----:B------:R-:W-:Y:S01]  /*e560*/  FMUL R3, R226, UR25 ;  /* 0x00000019e2037c20 */ /* 0x000fe20008400000 */
[----:B0-----:R-:W-:Y:S02]  /*e570*/  F2FP.SATFINITE.E5M2.F32.PACK_AB_MERGE_C R5, RZ, R0, RZ ;  /* 0x00000000ff05723e */ /* 0x001fe400048060ff */
[----:B------:R-:W4:Y:S01]  /*e580*/  LDL.LU R226, [R1+0x4c] ;  /* 0x00004c0001e27983 */ /* 0x000f220000300800 */
[----:B------:R-:W-:-:S03]  /*e590*/  FMUL R0, R227, UR25 ;  /* 0x00000019e3007c20 */ /* 0x000fc60008400000 */
[----:B------:R-:W4:Y:S01]  /*e5a0*/  LDL.LU R227, [R1+0x50] ;  /* 0x0000500001e37983 */ /* 0x000f220000300800 */
[C---:B------:R-:W-:Y:S02]  /*e5b0*/  ISETP.LT.OR P6, PT, R34.reuse, 0xd2, !P1 ;  /* 0x000000d22200780c */ /* 0x040fe40004fc1670 */
[C---:B------:R-:W-:Y:S01]  /*e5c0*/  ISETP.LT.OR P4, PT, R34.reuse, 0xd2, !P0 ;  /* 0x000000d22200780c */ /* 0x040fe20004781670 */
[----:B------:R-:W4:Y:S01]  /*e5d0*/  LDL.LU R218, [R1+0x54] ;  /* 0x0000540001da7983 */ /* 0x000f220000300800 */
[C---:B------:R-:W-:Y:S02]  /*e5e0*/  ISETP.LT.OR P3, PT, R34.reuse, 0xd1, !P0 ;  /* 0x000000d12200780c */ /* 0x040fe40004761670 */
[----:B------:R-:W-:Y:S02]  /*e5f0*/  ISETP.LT.OR P5, PT, R34, 0xd9, !P1 ;  /* 0x000000d92200780c */ /* 0x000fe40004fa1670 */
[----:B------:R-:W-:Y:S02]  /*e600*/  F2FP.SATFINITE.E5M2.F32.PACK_AB_MERGE_C R7, RZ, R2, RZ ;  /* 0x00000002ff07723e */ /* 0x000fe400048060ff */
[----:B------:R-:W-:-:S03]  /*e610*/  F2FP.SATFINITE.E5M2.F32.PACK_AB_MERGE_C R11, RZ, R0, RZ ;  /* 0x00000000ff0b723e */ /* 0x000fc600048060ff */
[----:B------:R0:W-:Y:S01]  /*e620*/  @!P6 STG.E.U8 desc[UR20][R24.64+0xd1], R9 ;  /* 0x0000d1091800e986 */ /* 0x0001e2000c101114 */
[----:B------:R-:W-:-:S03]  /*e630*/  ISETP.LT.OR P6, PT, R34, 0xda, !P1 ;  /* 0x000000da2200780c */ /* 0x000fc60004fc1670 */
[----:B------:R-:W-:Y:S01]  /*e640*/  @!P4 STG.E.U8 desc[UR20][R26.64+0xd1], R7 ;  /* 0x0000d1071a00c986 */ /* 0x000fe2000c101114 */
[----:B------:R-:W-:-:S03]  /*e650*/  ISETP.LT.OR P4, PT, R34, 0xda, !P0 ;  /* 0x000000da2200780c */ /* 0x000fc60004781670 */
[----:B------:R-:W-:Y:S01]  /*e660*/  @!P3 STG.E.U8 desc[UR20][R26.64+0xd0], R13 ;  /* 0x0000d00d1a00b986 */ /* 0x000fe2000c101114 */
[----:B0-----:R-:W-:-:S03]  /*e670*/  F2FP.SATFINITE.E5M2.F32.PACK_AB_MERGE_C R9, RZ, R3, RZ ;  /* 0x00000003ff09723e */ /* 0x001fc600048060ff */
[----:B------:R0:W-:Y:S04]  /*e680*/  @!P5 STG.E.U8 desc[UR20][R24.64+0xd8], R5 ;  /* 0x0000d8051800d986 */ /* 0x0001e8000c101114 */
[----:B------:R1:W-:Y:S01]  /*e690*/  @!P6 STG.E.U8 desc[UR20][R24.64+0xd9], R9 ;  /* 0x0000d9091800e986 */ /* 0x0003e2000c101114 */
[----:B------:R-:W-:-:S03]  /*e6a0*/  FMUL R0, R220, UR25 ;  /* 0x00000019dc007c20 */ /* 0x000fc60008400000 */
[----:B------:R-:W4:Y:S02]  /*e6b0*/  LDL.LU R220, [R1+0x58] ;  /* 0x0000580001dc7983 */ /* 0x000f240000300800 */
[----:B0-----:R-:W-:Y:S01]  /*e6c0*/  F2FP.SATFINITE.E5M2.F32.PACK_AB_MERGE_C R5, RZ, R0, RZ ;  /* 0x00000000ff05723e */ /* 0x001fe200048060ff */
[----:B------:R-:W-:Y:S02]  /*e6d0*/  FMUL R2, R221, UR25 ;  /* 0x00000019dd027c20 */ /* 0x000fe40008400000 */
[----:B------:R-:W4:Y:S03]  /*e6e0*/  LDL.LU R221, [R1+0x5c] ;  /* 0x00005c0001dd7983 */ /* 0x000f260000300800 */
[----:B------:R-:W-:Y:S01]  /*e6f0*/  F2FP.SATFINITE.E5M2.F32.PACK_AB_MERGE_C R7, RZ, R2, RZ ;  /* 0x00000002ff07723e */ /* 0x000fe200048060ff */
[----:B------:R0:W-:Y:S01]  /*e700*/  @!P4 STG.E.U8 desc[UR20][R26.64+0xd9], R5 ;  /* 0x0000d9051a00c986 */ /* 0x0001e2000c101114 */
[----:B------:R-:W-:-:S03]  /*e710*/  FMUL R3, R223, UR25 ;  /* 0x00000019df037c20 */ /* 0x000fc60008400000 */
[----:B------:R-:W4:Y:S02]  /*e720*/  LDL.LU R223, [R1+0x60] ;  /* 0x0000600001df7983 */ /* 0x000f240000300800 */
[----:B-1----:R-:W-:Y:S01]  /*e730*/  F2FP.SATFINITE.E5M2.F32.PACK_AB_MERGE_C R9, RZ, R3, RZ ;  /* 0x00000003ff09723e */ /* 0x002fe200048060ff */
[----:B---3--:R-:W-:Y:S02]  /*e740*/  FMUL R4, R222, UR25 ;  /* 0x00000019de047c20 */ /* 0x008fe40008400000 */
[----:B------:R-:W3:Y:S01]  /*e750*/  LDL.LU R222, [R1+0x64] ;  /* 0x0000640001de7983 */ /* 0x000ee20000300800 */
[----:B--2---:R-:W-:-:S03]  /*e760*/  FMUL R0, R224, UR25 ;  /* 0x00000019e0007c20 */ /* 0x004fc60008400000 */
[----:B------:R-:W2:Y:S01]  /*e770*/  LDL.LU R224, [R1+0x68] ;  /* 0x0000680001e07983 */ /* 0x000ea20000300800 */
[----:B----4-:R-:W-:Y:S01]  /*e780*/  FMUL R2, R225, UR25 ;  /* 0x00000019e1027c20 */ /* 0x010fe20008400000 */
[----:B0-----:R-:W-:Y:S02]  /*e790*/  F2FP.SATFINITE.E5M2.F32.PACK_AB_MERGE_C R5, RZ, R0, RZ ;  /* 0x00000000ff05723e */ /* 0x001fe400048060ff */
[----:B------:R-:W4:Y:S01]  /*e7a0*/  LDL.LU R225, [R1+0x6c] ;  /* 0x00006c0001e17983 */ /* 0x000f220000300800 */
[----:B------:R-:W-:-:S03]  /*e7b0*/  FMUL R3, R226, UR25 ;  /* 0x00000019e2037c20 */ /* 0x000fc60008400000 */
[----:B------:R-:W4:Y:S01]  /*e7c0*/  LDL.LU R226, [R1+0x70] ;  /* 0x0000700001e27983 */ /* 0x000f220000300800 */
[----:B------:R-:W-:-:S03]  /*e7d0*/  FMUL R0, R227, UR25 ;  /* 0x00000019e3007c20 */ /* 0x000fc60008400000 */
[----:B------:R-:W4:Y:S01]  /*e7e0*/  LDL.LU R227, [R1+0x74] ;  /* 0x0000740001e37983 */ /* 0x000f220000300800 */
[C---:B------:R-:W-:Y:S02]  /*e7f0*/  ISETP.LT.OR P3, PT, R34.reuse, 0xd9, !P0 ;  /* 0x000000d92200780c */ /* 0x040fe40004761670 */
[C---:B------:R-:W-:Y:S02]  /*e800*/  ISETP.LT.OR P5, PT, R34.reuse, 0xe1, !P1 ;  /* 0x000000e12200780c */ /* 0x040fe40004fa1670 */
[C---:B------:R-:W-:Y:S02]  /*e810*/  ISETP.LT.OR P6, PT, R34.reuse, 0xe2, !P1 ;  /* 0x000000e22200780c */ /* 0x040fe40004fc1670 */
[----:B------:R-:W-:-:S07]  /*e820*/  ISETP.LT.OR P4, PT, R34, 0xe2, !P0 ;  /* 0x000000e22200780c */ /* 0x000fce0004781670 */
[----:B------:R-:W-:Y:S01]  /*e830*/  @!P3 STG.E.U8 desc[UR20][R26.64+0xd8], R11 ;  /* 0x0000d80b1a00b986 */ /* 0x000fe2000c101114 */
[----:B------:R-:W-:-:S03]  /*e840*/  ISETP.LT.OR P3, PT, R34, 0xe1, !P0 ;  /* 0x000000e12200780c */ /* 0x000fc60004761670 */
[----:B------:R0:W-:Y:S01]  /*e850*/  @!P5 STG.E.U8 desc[UR20][R24.64+0xe0], R7 ;  /* 0x0000e0071800d986 */ /* 0x0001e2000c101114 */
[----:B------:R-:W-:-:S03]  /*e860*/  ISETP.LT.OR P5, PT, R34, 0xe9, !P1 ;  /* 0x000000e92200780c */ /* 0x000fc60004fa1670 */
[----:B------:R1:W-:Y:S01]  /*e870*/  @!P6 STG.E.U8 desc[UR20][R24.64+0xe1], R9 ;  /* 0x0000e1091800e986 */ /* 0x0003e2000c101114 */
[----:B------:R-:W-:Y:S02]  /*e880*/  ISETP.LT.OR P6, PT, R34, 0xea, !P1 ;  /* 0x000000ea2200780c */ /* 0x000fe40004fc1670 */
[----:B------:R-:W-:Y:S01]  /*e890*/  F2FP.SATFINITE.E5M2.F32.PACK_AB_MERGE_C R13, RZ, R4, RZ ;  /* 0x00000004ff0d723e */ /* 0x000fe200048060ff */
[----:B------:R1:W-:Y:S01]  /*e8a0*/  @!P4 STG.E.U8 desc[UR20][R26.64+0xe1], R5 ;  /* 0x0000e1051a00c986 */ /* 0x0003e2000c101114 */
[----:B0-----:R-:W-:-:S03]  /*e8b0*/  F2FP.SATFINITE.E5M2.F32.PACK_AB_MERGE_C R7, RZ, R2, RZ ;  /* 0x00000002ff07723e */ /* 0x001fc600048060ff */
[----:B------:R-:W-:Y:S01]  /*e8c0*/  @!P3 STG.E.U8 desc[UR20][R26.64+0xe0], R13 ;  /* 0x0000e00d1a00b986 */ /* 0x000fe2000c101114 */
[----:B-1----:R-:W-:-:S03]  /*e8d0*/  F2FP.SATFINITE.E5M2.F32.PACK_AB_MERGE_C R9, RZ, R3, RZ ;  /* 0x00000003ff09723e */ /* 0x002fc600048060ff */
[----:B------:R0:W-:Y:S01]  /*e8e0*/  @!P5 STG.E.U8 desc[UR20][R24.64+0xe8], R7 ;  /* 0x0000e8071800d986 */ /* 0x0001e2000c101114 */
[C---:B------:R-:W-:Y:S02]  /*e8f0*/  ISETP.LT.OR P3, PT, R34.reuse, 0xe9, !P0 ;  /* 0x000000e92200780c */ /* 0x040fe40004761670 */
[C---:B------:R-:W-:Y:S01]  /*e900*/  ISETP.LT.OR P4, PT, R34.reuse, 0xea, !P0 ;  /* 0x000000ea2200780c */ /* 0x040fe20004781670 */
[----:B------:R1:W-:Y:S01]  /*e910*/  @!P6 STG.E.U8 desc[UR20][R24.64+0xe9], R9 ;  /* 0x0000e9091800e986 */ /* 0x0003e2000c101114 */
[----:B------:R-:W-:Y:S01]  /*e920*/  ISETP.LT.OR P5, PT, R34, 0xf1, !P1 ;  /* 0x000000f12200780c */ /* 0x000fe20004fa1670 */
[----:B------:R-:W-:Y:S01]  /*e930*/  FMUL R2, R218, UR25 ;  /* 0x00000019da027c20 */ /* 0x000fe20008400000 */
[----:B------:R-:W-:Y:S02]  /*e940*/  ISETP.LT.OR P6, PT, R34, 0xf2, !P1 ;  /* 0x000000f22200780c */ /* 0x000fe40004fc1670 */
[----:B------:R-:W-:Y:S02]  /*e950*/  F2FP.SATFINITE.E5M2.F32.PACK_AB_MERGE_C R11, RZ, R0, RZ ;  /* 0x00000000ff0b723e */ /* 0x000fe400048060ff */
[----:B------:R-:W-:-:S03]  /*e960*/  F2FP.SATFINITE.E5M2.F32.PACK_AB_MERGE_C R5, RZ, R2, RZ ;  /* 0x00000002ff05723e */ /* 0x000fc600048060ff */
[----:B------:R-:W-:Y:S01]  /*e970*/  @!P3 STG.E.U8 desc[UR20][R26.64+0xe8], R11 ;  /* 0x0000e80b1a00b986 */ /* 0x000fe2000c101114 */
[----:B------:R-:W-:-:S03]  /*e980*/  ISETP.LT.OR P3, PT, R34, 0xf1, !P0 ;  /* 0x000000f12200780c */ /* 0x000fc60004761670 */
[----:B------:R-:W-:Y:S01]  /*e990*/  @!P4 STG.E.U8 desc[UR20][R26.64+0xe9], R5 ;  /* 0x0000e9051a00c986 */ /* 0x000fe2000c101114 */
[C---:B------:R-:W-:Y:S02]  /*e9a0*/  ISETP.LT.OR P4, PT, R34.reuse, 0xf9, !P1 ;  /* 0x000000f92200780c */ /* 0x040fe40004f81670 */
[----:B------:R-:W-:Y:S01]  /*e9b0*/  ISETP.LT.OR P1, PT, R34, 0xfa, !P1 ;  /* 0x000000fa2200780c */ /* 0x000fe20004f21670 */
[----:B------:R-:W-:-:S05]  /*e9c0*/  FMUL R0, R220, UR25 ;  /* 0x00000019dc007c20 */ /* 0x000fca0008400000 */
[----:B0-----:R-:W-:-:S05]  /*e9d0*/  F2FP.SATFINITE.E5M2.F32.PACK_AB_MERGE_C R7, RZ, R0, RZ ;  /* 0x00000000ff07723e */ /* 0x001fca00048060ff */
[----:B------:R0:W-:Y:S01]  /*e9e0*/  @!P5 STG.E.U8 desc[UR20][R24.64+0xf0], R7 ;  /* 0x0000f0071800d986 */ /* 0x0001e2000c101114 */
[----:B------:R-:W-:-:S05]  /*e9f0*/  FMUL R3, R221, UR25 ;  /* 0x00000019dd037c20 */ /* 0x000fca0008400000 */
[----:B-1----:R-:W-:Y:S02]  /*ea00*/  F2FP.SATFINITE.E5M2.F32.PACK_AB_MERGE_C R9, RZ, R3, RZ ;  /* 0x00000003ff09723e */ /* 0x002fe400048060ff */
[----:B------:R-:W-:-:S03]  /*ea10*/  ISETP.LT.OR P5, PT, R34, 0xf2, !P0 ;  /* 0x000000f22200780c */ /* 0x000fc600047a1670 */
[----:B------:R1:W-:Y:S01]  /*ea20*/  @!P6 STG.E.U8 desc[UR20][R24.64+0xf1], R9 ;  /* 0x0000f1091800e986 */ /* 0x0003e2000c101114 */
[C---:B------:R-:W-:Y:S02]  /*ea30*/  ISETP.LT.OR P6, PT, R34.reuse, 0xf9, !P0 ;  /* 0x000000f92200780c */ /* 0x040fe400047c1670 */
[----:B------:R-:W-:Y:S01]  /*ea40*/  ISETP.LT.OR P0, PT, R34, 0xfa, !P0 ;  /* 0x000000fa2200780c */ /* 0x000fe20004701670 */
[----:B------:R-:W-:-:S05]  /*ea50*/  FMUL R0, R223, UR25 ;  /* 0x00000019df007c20 */ /* 0x000fca0008400000 */
[----:B------:R-:W-:-:S05]  /*ea60*/  F2FP.SATFINITE.E5M2.F32.PACK_AB_MERGE_C R13, RZ, R0, RZ ;  /* 0x00000000ff0d723e */ /* 0x000fca00048060ff */
[----:B------:R0:W-:Y:S01]  /*ea70*/  @!P3 STG.E.U8 desc[UR20][R26.64+0xf0], R13 ;  /* 0x0000f00d1a00b986 */ /* 0x0001e2000c101114 */
[----:B---3--:R-:W-:Y:S01]  /*ea80*/  FMUL R0, R222, UR25 ;  /* 0x00000019de007c20 */ /* 0x008fe20008400000 */
[----:B--2---:R-:W-:Y:S01]  /*ea90*/  FMUL R2, R224, UR25 ;  /* 0x00000019e0027c20 */ /* 0x004fe20008400000 */
[----:B----4-:R-:W-:-:S03]  /*eaa0*/  FMUL R3, R225, UR25 ;  /* 0x00000019e1037c20 */ /* 0x010fc60008400000 */
[----:B0-----:R-:W-:Y:S01]  /*eab0*/  F2FP.SATFINITE.E5M2.F32.PACK_AB_MERGE_C R7, RZ, R0, RZ ;  /* 0x00000000ff07723e */ /* 0x001fe200048060ff */
[----:B------:R-:W-:Y:S01]  /*eac0*/  FMUL R4, R226, UR25 ;  /* 0x00000019e2047c20 */ /* 0x000fe20008400000 */
[----:B------:R-:W-:Y:S01]  /*ead0*/  FMUL R5, R227, UR25 ;  /* 0x00000019e3057c20 */ /* 0x000fe20008400000 */
[----:B-1----:R-:W-:Y:S02]  /*eae0*/  F2FP.SATFINITE.E5M2.F32.PACK_AB_MERGE_C R9, RZ, R2, RZ ;  /* 0x00000002ff09723e */ /* 0x002fe400048060ff */
[----:B------:R-:W-:Y:S02]  /*eaf0*/  F2FP.SATFINITE.E5M2.F32.PACK_AB_MERGE_C R3, RZ, R3, RZ ;  /* 0x00000003ff03723e */ /* 0x000fe400048060ff */
[----:B------:R-:W-:Y:S02]  /*eb00*/  F2FP.SATFINITE.E5M2.F32.PACK_AB_MERGE_C R11, RZ, R4, RZ ;  /* 0x00000004ff0b723e */ /* 0x000fe400048060ff */
[----:B------:R-:W-:Y:S01]  /*eb10*/  F2FP.SATFINITE.E5M2.F32.PACK_AB_MERGE_C R5, RZ, R5, RZ ;  /* 0x00000005ff05723e */ /* 0x000fe200048060ff */
[----:B------:R0:W-:Y:S04]  /*eb20*/  @!P5 STG.E.U8 desc[UR20][R26.64+0xf1], R7 ;  /* 0x0000f1071a00d986 */ /* 0x0001e8000c101114 */
[----:B------:R0:W-:Y:S04]  /*eb30*/  @!P4 STG.E.U8 desc[UR20][R24.64+0xf8], R9 ;  /* 0x0000f8091800c986 */ /* 0x0001e8000c101114 */
[----:B------:R0:W-:Y:S04]  /*eb40*/  @!P1 STG.E.U8 desc[UR20][R24.64+0xf9], R3 ;  /* 0x0000f90318009986 */ /* 0x0001e8000c101114 */
[----:B------:R0:W-:Y:S04]  /*eb50*/  @!P6 STG.E.U8 desc[UR20][R26.64+0xf8], R11 ;  /* 0x0000f80b1a00e986 */ /* 0x0001e8000c101114 */
[----:B------:R0:W-:Y:S02]  /*eb60*/  @!P0 STG.E.U8 desc[UR20][R26.64+0xf9], R5 ;  /* 0x0000f9051a008986 */ /* 0x0001e4000c101114 */
.L_x_298:
[----:B------:R-:W-:Y:S05]  /*eb70*/  BSYNC B0 ;  /* 0x0000000000007941 */ /* 0x000fea0003800000 */
.L_x_40:
[----:B------:R-:W2:Y:S01]  /*eb80*/  LDL.LU R22, [R1+0x84] ;  /* 0x0000840001167983 */ /* 0x000ea20000300800 */
[----:B0-----:R-:W-:Y:S01]  /*eb90*/  IMAD.U32 R3, RZ, RZ, UR18 ;  /* 0x00000012ff037e24 */ /* 0x001fe2000f8e00ff */
[----:B------:R-:W-:Y:S02]  /*eba0*/  ULDC.64 UR6, c[0x0][0x650] ;  /* 0x0001940000067ab9 */ /* 0x000fe40000000a00 */
[----:B------:R-:W3:Y:S01]  /*ebb0*/  LDL.LU R19, [R1+0x88] ;  /* 0x0000880001137983 */ /* 0x000ee20000300800 */
[----:B-----5:R-:W-:Y:S01]  /*ebc0*/  IMAD.U32 R0, RZ, RZ, UR22 ;  /* 0x00000016ff007e24 */ /* 0x020fe2000f8e00ff */
[----:B------:R0:W-:Y:S01]  /*ebd0*/  SYNCS.ARRIVE.TRANS64.A1T0 RZ, [R3+UR29], RZ ;  /* 0x000000ff03ff79a7 */ /* 0x0001e2000810001d */
[----:B------:R-:W-:Y:S02]  /*ebe0*/  IMAD.U32 R2, RZ, RZ, UR22 ;  /* 0x00000016ff027e24 */ /* 0x000fe4000f8e00ff */
[----:B------:R-:W-:Y:S02]  /*ebf0*/  IMAD.MOV.U32 R4, RZ, RZ, -0x1 ;  /* 0xffffffffff047424 */ /* 0x000fe400078e00ff */
[----:B0-----:R-:W-:Y:S01]  /*ec00*/  IMAD.U32 R3, RZ, RZ, UR15 ;  /* 0x0000000fff037e24 */ /* 0x001fe2000f8e00ff */
[----:B---3--:R-:W-:-:S02]  /*ec10*/  LEA R19, P0, R0, R19, 0x1 ;  /* 0x0000001300137211 */ /* 0x008fc400078008ff */
[----:B------:R-:W-:Y:S02]  /*ec20*/  PRMT R0, RZ, 0x7610, R0 ;  /* 0x00007610ff007816 */ /* 0x000fe40000000000 */
[----:B--2---:R-:W-:Y:S01]  /*ec30*/  LEA.HI.X R22, R2, R22, R3, 0x1, P0 ;  /* 0x0000001602167211 */ /* 0x004fe200000f0c03 */
[----:B------:R-:W-:Y:S01]  /*ec40*/  IMAD.MOV.U32 R2, RZ, RZ, -0x1 ;  /* 0xffffffffff027424 */ /* 0x000fe200078e00ff */
[----:B------:R0:W-:Y:S01]  /*ec50*/  STL [R1+0x88], R19 ;  /* 0x0000881301007387 */ /* 0x0001e20000100800 */
[----:B------:R-:W-:Y:S01]  /*ec60*/  IMAD.MOV.U32 R3, RZ, RZ, -0x1 ;  /* 0xffffffffff037424 */ /* 0x000fe200078e00ff */
[----:B------:R-:W-:Y:S02]  /*ec70*/  ISETP.GE.U32.AND P0, PT, R19, UR6, PT ;  /* 0x0000000613007c0c */ /* 0x000fe4000bf06070 */
[----:B------:R0:W-:Y:S02]  /*ec80*/  STL [R1+0x84], R22 ;  /* 0x0000841601007387 */ /* 0x0001e40000100800 */
[----:B------:R-:W-:-:S02]  /*ec90*/  ISETP.GE.U32.AND.EX P0, PT, R22, UR7, PT, P0 ;  /* 0x0000000716007c0c */ /* 0x000fc4000bf06100 */
[----:B------:R0:W-:Y:S04]  /*eca0*/  STL [R1+0x8c], R4 ;  /* 0x00008c0401007387 */ /* 0x0001e80000100800 */
[----:B------:R0:W-:Y:S04]  /*ecb0*/  STL [R1+0x7c], R2 ;  /* 0x00007c0201007387 */ /* 0x0001e80000100800 */
[----:B------:R0:W-:Y:S03]  /*ecc0*/  STL [R1+0x90], R3 ;  /* 0x0000900301007387 */ /* 0x0001e60000100800 */
[----:B------:R-:W-:Y:S05]  /*ecd0*/  @P0 BRA `(.L_x_299) ;  /* 0x0000000400740947 */ /* 0x000fea0003800000 */
[----:B------:R-:W2:Y:S01]  /*ece0*/  S2R R14, SR_CTAID.X ;  /* 0x00000000000e7919 */ /* 0x000ea20000002500 */
[----:B------:R-:W3:Y:S01]  /*ecf0*/  LDC.64 R8, c[0x0][0x628] ;  /* 0x00018a00ff087b82 */ /* 0x000ee20000000a00 */
[----:B------:R-:W-:Y:S01]  /*ed00*/  ULDC UR6, c[0x0][0x150] ;  /* 0x0000540000067ab9 */ /* 0x000fe20000000800 */
[----:B------:R-:W-:Y:S01]  /*ed10*/  IMAD.MOV.U32 R6, RZ, RZ, R19 ;  /* 0x000000ffff067224 */ /* 0x000fe200078e0013 */
[----:B------:R-:W0:Y:S01]  /*ed20*/  S2R R16, SR_CTAID.Y ;  /* 0x0000000000107919 */ /* 0x000e220000002600 */
[----:B------:R-:W-:-:S04]  /*ed30*/  IMAD.MOV.U32 R7, RZ, RZ, R22 ;  /* 0x000000ffff077224 */ /* 0x000fc800078e0016 */
[----:B------:R-:W0:Y:S08]  /*ed40*/  LDC R17, c[0x0][0x144] ;  /* 0x00005100ff117b82 */ /* 0x000e300000000800 */
[----:B------:R-:W0:Y:S08]  /*ed50*/  LDC R10, c[0x0][0x630] ;  /* 0x00018c00ff0a7b82 */ /* 0x000e300000000800 */
[----:B------:R-:W0:Y:S01]  /*ed60*/  LDC.64 R12, c[0x0][0x620] ;  /* 0x00018800ff0c7b82 */ /* 0x000e220000000a00 */
[----:B---3--:R-:W-:-:S04]  /*ed70*/  ISETP.NE.U32.AND P0, PT, R8, RZ, PT ;  /* 0x000000ff0800720c */ /* 0x008fc80003f05070 */
[----:B------:R-:W-:Y:S02]  /*ed80*/  ISETP.NE.AND.EX P0, PT, R9, RZ, PT, P0 ;  /* 0x000000ff0900720c */ /* 0x000fe40003f05300 */
[----:B--2---:R-:W-:-:S05]  /*ed90*/  I2FP.F32.U32 R0, R14 ;  /* 0x0000000e00007245 */ /* 0x004fca0000201000 */
[----:B------:R-:W-:-:S04]  /*eda0*/  FMUL R0, R0, UR6 ;  /* 0x0000000600007c20 */ /* 0x000fc80008400000 */
[----:B------:R2:W3:Y:S02]  /*edb0*/  F2I.U32.TRUNC.NTZ R15, R0 ;  /* 0x00000000000f7305 */ /* 0x0004e4000020f000 */
[----:B------:R-:W-:Y:S05]  /*edc0*/  @!P0 BRA `(.L_x_300) ;  /* 0x0000000000288947 */ /* 0x000fea0003800000 */
[----:B--2---:R-:W2:Y:S02]  /*edd0*/  LDC R0, c[0x0][0x634] ;  /* 0x00018d00ff007b82 */ /* 0x004ea40000000800 */
[----:B--2---:R-:W-:-:S05]  /*ede0*/  IADD3 R7, P0, R19, R0, RZ ;  /* 0x0000000013077210 */ /* 0x004fca0007f1e0ff */
[----:B------:R-:W-:-:S04]  /*edf0*/  IMAD.X R11, RZ, RZ, R22, P0 ;  /* 0x000000ffff0b7224 */ /* 0x000fc800000e0616 */
[----:B0-----:R-:W-:-:S04]  /*ee00*/  IMAD.WIDE.U32 R2, R11, R8, RZ ;  /* 0x000000080b027225 */ /* 0x001fc800078e00ff */
[----:B------:R-:W-:-:S04]  /*ee10*/  IMAD.WIDE.U32 R4, P0, R7, R9, R2 ;  /* 0x0000000907047225 */ /* 0x000fc80007800002 */
[----:B------:R-:W-:-:S04]  /*ee20*/  IMAD.WIDE.U32 R2, R7, R8, RZ ;  /* 0x0000000807027225 */ /* 0x000fc800078e00ff */
[----:B------:R-:W-:Y:S01]  /*ee30*/  IMAD.X R7, RZ, RZ, RZ, P0 ;  /* 0x000000ffff077224 */ /* 0x000fe200000e06ff */
[----:B------:R-:W-:Y:S01]  /*ee40*/  IADD3 RZ, P0, R3, R4, RZ ;  /* 0x0000000403ff7210 */ /* 0x000fe20007f1e0ff */
[----:B------:R-:W-:-:S04]  /*ee50*/  IMAD.MOV.U32 R6, RZ, RZ, R5 ;  /* 0x000000ffff067224 */ /* 0x000fc800078e0005 */
[----:B------:R-:W-:-:S08]  /*ee60*/  IMAD.WIDE.U32.X R6, R11, R9, R6, P0 ;  /* 0x000000090b067225 */ /* 0x000fd000000e0406 */
.L_x_300:
[-CC-:B0-----:R-:W-:Y:S01]  /*ee70*/  SHF.R.U64 R11, R6, R10.reuse, R7.reuse ;  /* 0x0000000a060b7219 */ /* 0x181fe20000001207 */
[----:B------:R-:W0:Y:S01]  /*ee80*/  LDC.64 R20, c[0x0][0x640] ;  /* 0x00019000ff147b82 */ /* 0x000e220000000a00 */
[----:B--2---:R-:W-:Y:S01]  /*ee90*/  SHF.R.U32.HI R0, RZ, R10, R7 ;  /* 0x0000000aff007219 */ /* 0x004fe20000011607 */
[----:B------:R-:W-:Y:S01]  /*eea0*/  IMAD.MOV.U32 R2, RZ, RZ, R19 ;  /* 0x000000ffff027224 */ /* 0x000fe200078e0013 */
[----:B------:R-:W-:Y:S01]  /*eeb0*/  IADD3 R5, P0, RZ, -R11, RZ ;  /* 0x8000000bff057210 */ /* 0x000fe20007f1e0ff */
[----:B---3--:R-:W-:Y:S01]  /*eec0*/  IMAD.MOV R15, RZ, RZ, -R15 ;  /* 0x000000ffff0f7224 */ /* 0x008fe200078e0a0f */
[----:B------:R-:W-:Y:S01]  /*eed0*/  ULDC UR6, c[0x0][0x154] ;  /* 0x0000550000067ab9 */ /* 0x000fe20000000800 */
[----:B------:R-:W-:Y:S02]  /*eee0*/  IMAD.MOV.U32 R7, RZ, RZ, 0x1 ;  /* 0x00000001ff077424 */ /* 0x000fe400078e00ff */
[----:B------:R-:W2:Y:S01]  /*eef0*/  LDC R4, c[0x0][0x618] ;  /* 0x00018600ff047b82 */ /* 0x000ea20000000800 */
[----:B------:R-:W-:-:S02]  /*ef00*/  IMAD.X R3, RZ, RZ, ~R0, P0 ;  /* 0x000000ffff037224 */ /* 0x000fc400000e0e00 */
[----:B------:R-:W-:Y:S02]  /*ef10*/  IMAD R17, R17, R15, R14 ;  /* 0x0000000f11117224 */ /* 0x000fe400078e020e */
[-C--:B------:R-:W-:Y:S02]  /*ef20*/  IMAD R0, R3, R12.reuse, RZ ;  /* 0x0000000c03007224 */ /* 0x080fe400078e02ff */
[----:B------:R-:W-:Y:S01]  /*ef30*/  IMAD.MOV.U32 R3, RZ, RZ, R22 ;  /* 0x000000ffff037224 */ /* 0x000fe200078e0016 */
[----:B------:R-:W3:Y:S01]  /*ef40*/  LDC R6, c[0x0][0x608] ;  /* 0x00018200ff067b82 */ /* 0x000ee20000000800 */
[----:B------:R-:W-:-:S04]  /*ef50*/  IMAD.WIDE.U32 R2, R5, R12, R2 ;  /* 0x0000000c05027225 */ /* 0x000fc800078e0002 */
[----:B------:R-:W-:-:S03]  /*ef60*/  IMAD R5, R5, R13, R0 ;  /* 0x0000000d05057224 */ /* 0x000fc600078e0200 */
[----:B------:R-:W5:Y:S01]  /*ef70*/  LDC R18, c[0x0][0x658] ;  /* 0x00019600ff127b82 */ /* 0x000f620000000800 */
[----:B------:R-:W-:Y:S01]  /*ef80*/  I2FP.F32.U32 R0, R16 ;  /* 0x0000001000007245 */ /* 0x000fe20000201000 */
[----:B------:R-:W-:Y:S01]  /*ef90*/  IMAD.IADD R3, R3, 0x1, R5 ;  /* 0x0000000103037824 */ /* 0x000fe200078e0205 */
[----:B0-----:R-:W-:Y:S01]  /*efa0*/  ISETP.NE.U32.AND P0, PT, R20, RZ, PT ;  /* 0x000000ff1400720c */ /* 0x001fe20003f05070 */
[----:B------:R-:W-:Y:S02]  /*efb0*/  IMAD.MOV.U32 R5, RZ, RZ, -0x1 ;  /* 0xffffffffff057424 */ /* 0x000fe400078e00ff */
[----:B------:R-:W-:Y:S02]  /*efc0*/  FMUL R0, R0, UR6 ;  /* 0x0000000600007c20 */ /* 0x000fe40008400000 */
[----:B------:R-:W0:Y:S01]  /*efd0*/  LDC R15, c[0x0][0x148] ;  /* 0x00005200ff0f7b82 */ /* 0x000e220000000800 */
[----:B--2---:R-:W-:Y:S01]  /*efe0*/  SHF.R.U64 R10, R2, R4, R3 ;  /* 0x00000004020a7219 */ /* 0x004fe20000001203 */
[----:B------:R2:W0:Y:S01]  /*eff0*/  F2I.U32.TRUNC.NTZ R13, R0 ;  /* 0x00000000000d7305 */ /* 0x000422000020f000 */
[----:B------:R-:W-:-:S02]  /*f000*/  ISETP.NE.AND.EX P0, PT, R21, RZ, PT, P0 ;  /* 0x000000ff1500720c */ /* 0x000fc40003f05300 */
[----:B------:R-:W-:-:S03]  /*f010*/  SHF.R.U32.HI R3, RZ, R4, R3 ;  /* 0x00000004ff037219 */ /* 0x000fc60000011603 */
[----:B------:R-:W0:Y:S01]  /*f020*/  LDC R14, c[0x0][0x600] ;  /* 0x00018000ff0e7b82 */ /* 0x000e220000000800 */
[-CC-:B---3--:R-:W-:Y:S02]  /*f030*/  SHF.R.U64 R8, R10, R6.reuse, R3.reuse ;  /* 0x000000060a087219 */ /* 0x188fe40000001203 */
[----:B------:R-:W-:-:S05]  /*f040*/  SHF.R.U32.HI R3, RZ, R6, R3 ;  /* 0x00000006ff037219 */ /* 0x000fca0000011603 */
[----:B------:R-:W3:Y:S01]  /*f050*/  LDC R22, c[0x0][0x648] ;  /* 0x00019200ff167b82 */ /* 0x000ee20000000800 */
[-CC-:B-----5:R-:W-:Y:S02]  /*f060*/  SHF.R.U64 R12, R8, R18.reuse, R3.reuse ;  /* 0x00000012080c7219 */ /* 0x1a0fe40000001203 */
[-C--:B------:R-:W-:Y:S02]  /*f070*/  SHF.L.U32 R5, R5, R18.reuse, RZ ;  /* 0x0000001205057219 */ /* 0x080fe400000006ff */
[-C--:B------:R-:W-:Y:S01]  /*f080*/  SHF.R.U32.HI R3, RZ, R18.reuse, R3 ;  /* 0x00000012ff037219 */ /* 0x080fe20000011603 */
[----:B------:R-:W-:Y:S01]  /*f090*/  IMAD.MOV.U32 R2, RZ, RZ, R12 ;  /* 0x000000ffff027224 */ /* 0x000fe200078e000c */
[----:B------:R-:W-:Y:S01]  /*f0a0*/  SHF.L.U32 R18, R7, R18, RZ ;  /* 0x0000001207127219 */ /* 0x000fe200000006ff */
[----:B------:R-:W0:Y:S01]  /*f0b0*/  LDC R23, c[0x0][0x638] ;  /* 0x00018e00ff177b82 */ /* 0x000e220000000800 */
[----:B------:R-:W-:-:S07]  /*f0c0*/  LOP3.LUT R19, RZ, R5, RZ, 0x33, !PT ;  /* 0x00000005ff137212 */ /* 0x000fce00078e33ff */
[----:B------:R-:W0:Y:S01]  /*f0d0*/  LDC R24, c[0x0][0x610] ;  /* 0x00018400ff187b82 */ /* 0x000e220000000800 */
[----:B--2---:R-:W-:Y:S05]  /*f0e0*/  @!P0 BRA `(.L_x_301) ;  /* 0x0000000000288947 */ /* 0x004fea0003800000 */
[----:B------:R-:W2:Y:S02]  /*f0f0*/  LDC R7, c[0x0][0x64c] ;  /* 0x00019300ff077b82 */ /* 0x000ea40000000800 */
[----:B--2---:R-:W-:-:S05]  /*f100*/  IADD3 R7, P0, R12, R7, RZ ;  /* 0x000000070c077210 */ /* 0x004fca0007f1e0ff */
        /* <DEDUP_REMOVED lines=8> */
.L_x_301:
[----:B---3--:R-:W-:Y:S01]  /*f190*/  SHF.R.U64 R0, R2, R22, R3 ;  /* 0x0000001602007219 */ /* 0x008fe20000001203 */
[----:B0-----:R-:W-:Y:S01]  /*f1a0*/  VIADD R7, R14, 0xffffffff ;  /* 0xffffffff0e077836 */ /* 0x001fe20000000000 */
[----:B------:R-:W-:Y:S01]  /*f1b0*/  LOP3.LUT R5, R8, R19, RZ, 0xc0, !PT ;  /* 0x0000001308057212 */ /* 0x000fe200078ec0ff */
[----:B------:R-:W-:Y:S02]  /*f1c0*/  IMAD.MOV R13, RZ, RZ, -R13 ;  /* 0x000000ffff0d7224 */ /* 0x000fe400078e0a0d */
[----:B------:R-:W-:Y:S02]  /*f1d0*/  IMAD.MOV R3, RZ, RZ, -R0 ;  /* 0x000000ffff037224 */ /* 0x000fe400078e0a00 */
[----:B------:R-:W-:Y:S01]  /*f1e0*/  IMAD R2, R18, R0, R5 ;  /* 0x0000000012027224 */ /* 0x000fe200078e0205 */
[----:B------:R-:W-:Y:S01]  /*f1f0*/  LOP3.LUT R5, R10, R7, RZ, 0xc0, !PT ;  /* 0x000000070a057212 */ /* 0x000fe200078ec0ff */
[----:B------:R-:W-:Y:S02]  /*f200*/  @P2 IMAD R17, R15, R13, R16 ;  /* 0x0000000d0f112224 */ /* 0x000fe400078e0210 */
[----:B------:R-:W-:-:S02]  /*f210*/  IMAD R0, R3, R23, R12 ;  /* 0x0000001703007224 */ /* 0x000fc400078e020c */
[----:B------:R-:W-:Y:S02]  /*f220*/  IMAD.MOV.U32 R4, RZ, RZ, 0x1 ;  /* 0x00000001ff047424 */ /* 0x000fe400078e00ff */
[----:B------:R-:W-:Y:S02]  /*f230*/  IMAD R2, R2, R24, R17 ;  /* 0x0000001802027224 */ /* 0x000fe400078e0211 */
[----:B------:R-:W-:Y:S01]  /*f240*/  IMAD R3, R0, R14, R5 ;  /* 0x0000000e00037224 */ /* 0x000fe200078e0205 */
[----:B------:R-:W-:-:S04]  /*f250*/  PRMT R0, R4, 0x7610, R0 ;  /* 0x0000761004007816 */ /* 0x000fc80000000000 */
[----:B------:R-:W-:Y:S02]  /*f260*/  SEL R4, R3, R2, !P2 ;  /* 0x0000000203047207 */ /* 0x000fe40005000000 */
[----:B------:R-:W-:-:S03]  /*f270*/  SEL R2, R2, R3, !P2 ;  /* 0x0000000302027207 */ /* 0x000fc60005000000 */
[----:B------:R2:W-:Y:S04]  /*f280*/  STL [R1+0x90], R4 ;  /* 0x0000900401007387 */ /* 0x0005e80000100800 */
[----:B------:R2:W-:Y:S04]  /*f290*/  STL [R1+0x7c], R11 ;  /* 0x00007c0b01007387 */ /* 0x0005e80000100800 */
[----:B------:R2:W-:Y:S02]  /*f2a0*/  STL [R1+0x8c], R2 ;  /* 0x00008c0201007387 */ /* 0x0005e40000100800 */
.L_x_299:
[----:B------:R-:W-:Y:S01]  /*f2b0*/  LOP3.LUT P0, RZ, R0, 0xff, RZ, 0xc0, !PT ;  /* 0x000000ff00ff7812 */ /* 0x000fe2000780c0ff */
[----:B------:R-:W-:-:S12]  /*f2c0*/  ULOP3.LUT UR30, UR30, 0x1, URZ, 0x3c, !UPT ;  /* 0x000000011e1e7892 */ /* 0x000fd8000f8e3c3f */
[----:B------:R-:W-:Y:S05]  /*f2d0*/  @P0 BRA `(.L_x_302) ;  /* 0xffffff2400d00947 */ /* 0x000fea000383ffff */
[----:B------:R-:W-:Y:S05]  /*f2e0*/  EXIT ;  /* 0x000000000000794d */ /* 0x000fea0003800000 */
.L_x_18:
[----:B------:R-:W-:-:S08]  /*f2f0*/  ISETP.NE.AND P0, PT, RZ, UR6, PT ;  /* 0x00000006ff007c0c */ /* 0x000fd0000bf05270 */
[----:B0123--:R-:W0:-:S00]  /*f300*/  USETMAXREG.DEALLOC.CTAPOOL 0x28 ;  /* 0x00000028000079c8 */ /* 0x00fe0000080e0500 */
[----:B------:R-:W-:Y:S05]  /*f310*/  @P0 EXIT ;  /* 0x000000000000094d */ /* 0x000fea0003800000 */
[----:B0-----:R-:W-:Y:S01]  /*f320*/  LOP3.LUT P0, RZ, R0, 0xff, RZ, 0xc0, !PT ;  /* 0x000000ff00ff7812 */ /* 0x001fe2000780c0ff */
[----:B------:R-:W-:Y:S02]  /*f330*/  IMAD.MOV.U32 R0, RZ, RZ, 0x1 ;  /* 0x00000001ff007424 */ /* 0x000fe400078e00ff */
[----:B------:R-:W-:-:S10]  /*f340*/  IMAD.MOV.U32 R8, RZ, RZ, RZ ;  /* 0x000000ffff087224 */ /* 0x000fd400078e00ff */
[----:B------:R-:W-:Y:S05]  /*f350*/  @!P0 BRA `(.L_x_303) ;  /* 0x0000000c00988947 */ /* 0x000fea0003800000 */
[----:B------:R-:W0:Y:S01]  /*f360*/  S2UR UR5, SR_CgaCtaId ;  /* 0x00000000000579c3 */ /* 0x000e220000008800 */
[----:B------:R-:W-:Y:S01]  /*f370*/  UMOV UR7, 0x1 ;  /* 0x0000000100077882 */ /* 0x000fe20000000000 */
[----:B------:R-:W-:Y:S01]  /*f380*/  LOP3.LUT P0, RZ, R2, 0x1f, RZ, 0xc0, !PT ;  /* 0x0000001f02ff7812 */ /* 0x000fe2000780c0ff */
[----:B------:R-:W-:Y:S01]  /*f390*/  ULDC UR17, c[0x0][0x658] ;  /* 0x0001960000117ab9 */ /* 0x000fe20000000800 */
[----:B------:R-:W-:Y:S01]  /*f3a0*/  UMOV UR6, 0xffffffff ;  /* 0xffffffff00067882 */ /* 0x000fe20000000000 */
[----:B------:R-:W-:Y:S01]  /*f3b0*/  BSSY B0, `(.L_x_303) ;  /* 0x00000e0000007945 */ /* 0x000fe20003800000 */
[----:B------:R-:W-:Y:S01]  /*f3c0*/  USHF.L.U32 UR6, UR6, UR17, URZ ;  /* 0x0000001106067299 */ /* 0x000fe2000800063f */
[C---:B------:R-:W-:Y:S01]  /*f3d0*/  ISETP.NE.AND P3, PT, R3.reuse, RZ, PT ;  /* 0x000000ff0300720c */ /* 0x040fe20003f65270 */
[----:B------:R-:W-:Y:S01]  /*f3e0*/  IMAD.MOV.U32 R9, RZ, RZ, 0x1 ;  /* 0x00000001ff097424 */ /* 0x000fe200078e00ff */
[----:B------:R-:W-:Y:S01]  /*f3f0*/  ISETP.NE.OR P0, PT, R3, RZ, !P0 ;  /* 0x000000ff0300720c */ /* 0x000fe20004705670 */
[----:B------:R-:W-:Y:S01]  /*f400*/  IMAD.MOV.U32 R0, RZ, RZ, 0x1 ;  /* 0x00000001ff007424 */ /* 0x000fe200078e00ff */
[----:B------:R-:W-:Y:S01]  /*f410*/  ULDC UR16, c[0x0][0x600] ;  /* 0x0001800000107ab9 */ /* 0x000fe20000000800 */
[----:B------:R-:W-:Y:S01]  /*f420*/  IMAD.MOV.U32 R8, RZ, RZ, RZ ;  /* 0x000000ffff087224 */ /* 0x000fe200078e00ff */
[----:B------:R-:W-:Y:S01]  /*f430*/  UMOV UR24, 0x5 ;  /* 0x0000000500187882 */ /* 0x000fe20000000000 */
[----:B------:R-:W-:-:S02]  /*f440*/  UIADD3 UR35, UR14, 0x1, URZ ;  /* 0x000000010e237890 */ /* 0x000fc4000fffe03f */
[----:B------:R-:W-:Y:S02]  /*f450*/  ULOP3.LUT UR34, UR13, 0x2, URZ, 0xfc, !UPT ;  /* 0x000000020d227892 */ /* 0x000fe4000f8efc3f */
[----:B------:R-:W-:Y:S02]  /*f460*/  UIADD3 UR16, UR16, -0x1, URZ ;  /* 0xffffffff10107890 */ /* 0x000fe4000fffe03f */
[----:B------:R-:W-:Y:S02]  /*f470*/  USHF.L.U32 UR17, UR7, UR17, URZ ;  /* 0x0000001107117299 */ /* 0x000fe4000800063f */
[----:B------:R-:W-:Y:S02]  /*f480*/  ULOP3.LUT UR20, URZ, UR6, URZ, 0x33, !UPT ;  /* 0x000000063f147292 */ /* 0x000fe4000f8e333f */
[----:B0-----:R-:W-:Y:S02]  /*f490*/  ULOP3.LUT UR4, UR5, 0x1, URZ, 0xc0, !UPT ;  /* 0x0000000105047892 */ /* 0x001fe4000f8ec03f */
[----:B------:R-:W-:-:S02]  /*f4a0*/  USHF.R.U32.HI UR29, URZ, 0x1, UR5 ;  /* 0x000000013f1d7899 */ /* 0x000fc40008011605 */
[----:B------:R-:W-:Y:S02]  /*f4b0*/  USHF.L.U32 UR18, UR5, 0x7, URZ ;  /* 0x0000000705127899 */ /* 0x000fe4000800063f */
[----:B------:R-:W-:Y:S02]  /*f4c0*/  USHF.L.U32 UR19, UR5, 0xc, URZ ;  /* 0x0000000c05137899 */ /* 0x000fe4000800063f */
[----:B------:R-:W-:Y:S02]  /*f4d0*/  ULOP3.LUT UR5, UR5, 0xfffffffe, URZ, 0xc0, !UPT ;  /* 0xfffffffe05057892 */ /* 0x000fe4000f8ec03f */
[----:B------:R-:W-:Y:S02]  /*f4e0*/  UISETP.GT.U32.AND UP0, UPT, UR4, 0xffff, UPT ;  /* 0x0000ffff0400788c */ /* 0x000fe4000bf04070 */
[----:B------:R-:W-:Y:S02]  /*f4f0*/  USHF.L.U32 UR21, UR7, UR5, URZ ;  /* 0x0000000507157299 */ /* 0x000fe4000800063f */
[----:B------:R-:W-:-:S02]  /*f500*/  ULOP3.LUT UR5, UR5, 0x1, URZ, 0xfc, !UPT ;  /* 0x0000000105057892 */ /* 0x000fc4000f8efc3f */
[----:B------:R-:W-:Y:S02]  /*f510*/  USEL UR4, UR4, 0xffff, !UP0 ;  /* 0x0000ffff04047887 */ /* 0x000fe4000c000000 */
[----:B------:R-:W-:Y:S02]  /*f520*/  USHF.L.U32 UR5, UR7, UR5, URZ ;  /* 0x0000000507057299 */ /* 0x000fe4000800063f */
[----:B------:R-:W-:Y:S02]  /*f530*/  ULOP3.LUT UR4, UR4, 0xffff, URZ, 0xc0, !UPT ;  /* 0x0000ffff04047892 */ /* 0x000fe4000f8ec03f */
[----:B------:R-:W-:Y:S02]  /*f540*/  ULOP3.LUT UR18, UR18, 0x80, URZ, 0xc0, !UPT ;  /* 0x0000008012127892 */ /* 0x000fe4000f8ec03f */
[----:B------:R-:W-:Y:S02]  /*f550*/  ULOP3.LUT UR19, UR19, 0x1000, URZ, 0xc0, !UPT ;  /* 0x0000100013137892 */ /* 0x000fe4000f8ec03f */
[----:B------:R-:W-:-:S02]  /*f560*/  ULOP3.LUT UR21, UR21, UR5, URZ, 0xfc, !UPT ;  /* 0x0000000515157292 */ /* 0x000fc4000f8efc3f */
[----:B------:R-:W-:Y:S01]  /*f570*/  USHF.L.U32 UR24, UR24, UR4, URZ ;  /* 0x0000000418187299 */ /* 0x000fe2000800063f */
[----:B------:R-:W-:-:S11]  /*f580*/  ULDC.64 UR30, c[0x0][0x198] ;  /* 0x00006600001e7ab9 */ /* 0x000fd60000000a00 */
.L_x_315:
[----:B------:R-:W-:-:S03]  /*f590*/  UMOV UR4, 0xffffffff ;  /* 0xffffffff00047882 */ /* 0x000fc60000000000 */
[----:B01----:R-:W-:Y:S05]  /*f5a0*/  BRA.DIV UR4, `(.L_x_304) ;  /* 0x0000001a04b87947 */ /* 0x003fea000b800000 */
[----:B------:R-:W-:-:S13]  /*f5b0*/  ELECT P1, URZ, PT ;  /* 0x00000000003f782f */ /* 0x000fda0003820000 */
.L_x_346:
[----:B------:R-:W0:Y:S01]  /*f5c0*/  LDC R2, c[0x0][0x28c] ;  /* 0x0000a300ff027b82 */ /* 0x000e220000000800 */
[----:B------:R-:W-:Y:S01]  /*f5d0*/  BSSY B1, `(.L_x_305) ;  /* 0x0000040000017945 */ /* 0x000fe20003800000 */
[----:B0-----:R-:W-:-:S13]  /*f5e0*/  ISETP.LT.OR P1, PT, R2, 0x1, !P1 ;  /* 0x000000010200780c */ /* 0x001fda0004f21670 */
[----:B------:R-:W-:Y:S05]  /*f5f0*/  @P1 BRA `(.L_x_306) ;  /* 0x0000000000f41947 */ /* 0x000fea0003800000 */
[----:B------:R-:W2:Y:S04]  /*f600*/  LDL.LU R4, [R1+0x90] ;  /* 0x0000900001047983 */ /* 0x000ea80000300800 */
[----:B------:R-:W3:Y:S01]  /*f610*/  LDL.LU R3, [R1+0x8c] ;  /* 0x00008c0001037983 */ /* 0x000ee20000300800 */
[----:B------:R-:W-:Y:S02]  /*f620*/  IMAD.MOV.U32 R12, RZ, RZ, RZ ;  /* 0x000000ffff0c7224 */ /* 0x000fe400078e00ff */
[----:B------:R-:W-:Y:S02]  /*f630*/  IMAD.U32 R13, RZ, RZ, UR35 ;  /* 0x00000023ff0d7e24 */ /* 0x000fe4000f8e00ff */
[----:B------:R-:W-:Y:S01]  /*f640*/  IMAD.MOV.U32 R2, RZ, RZ, R0 ;  /* 0x000000ffff027224 */ /* 0x000fe200078e0000 */
[----:B--2---:R-:W-:-:S02]  /*f650*/  LEA R6, R4, UR18, 0x8 ;  /* 0x0000001204067c11 */ /* 0x004fc4000f8e40ff */
[----:B---3--:R-:W-:Y:S01]  /*f660*/  LEA R4, R3, UR29, 0x1 ;  /* 0x0000001d03047c11 */ /* 0x008fe2000f8e08ff */
[----:B------:R-:W-:-:S04]  /*f670*/  IMAD.MOV.U32 R3, RZ, RZ, R8 ;  /* 0x000000ffff037224 */ /* 0x000fc800078e0008 */
[----:B------:R-:W-:-:S07]  /*f680*/  IMAD.SHL.U32 R7, R4, 0x20, RZ ;  /* 0x0000002004077824 */ /* 0x000fce00078e00ff */
.L_x_310:
[----:B------:R-:W0:Y:S01]  /*f690*/  S2R R5, SR_CgaCtaId ;  /* 0x0000000000057919 */ /* 0x000e220000008800 */
[----:B------:R-:W-:-:S04]  /*f6a0*/  MOV R4, 0x400 ;  /* 0x0000040000047802 */ /* 0x000fc80000000f00 */
[----:B0-----:R-:W-:Y:S02]  /*f6b0*/  LEA R10, R5, R4, 0x18 ;  /* 0x00000004050a7211 */ /* 0x001fe400078ec0ff */
[----:B------:R-:W-:Y:S01]  /*f6c0*/  SHF.L.U32 R4, R2, 0x1f, RZ ;  /* 0x0000001f02047819 */ /* 0x000fe200000006ff */
[----:B------:R-:W0:Y:S02]  /*f6d0*/  @!P3 LDC R5, c[0x0][0x500] ;  /* 0x00014000ff05bb82 */ /* 0x000e240000000800 */
[----:B------:R-:W-:-:S04]  /*f6e0*/  IMAD R11, R3, 0x8, R10 ;  /* 0x00000008030b7824 */ /* 0x000fc800078e020a */
[----:B------:R-:W1:Y:S02]  /*f6f0*/  SYNCS.PHASECHK.TRANS64.TRYWAIT P1, [R11+URZ+0xb0], R4 ;  /* 0x0000b0040b0075a7 */ /* 0x000e64000802017f */
[----:B-1----:R-:W-:Y:S05]  /*f700*/  @!P1 BRA `(.L_x_307) ;  /* 0x0000001800809947 */ /* 0x002fea0003800000 */
.L_x_347:
[----:B------:R-:W-:Y:S01]  /*f710*/  UPRMT UR4, UR34, 0x9910, URZ ;  /* 0x0000991022047896 */ /* 0x000fe2000800003f */
[----:B0-----:R0:W-:Y:S03]  /*f720*/  @!P3 SYNCS.ARRIVE.TRANS64 RZ, [R11+URZ], R5 ;  /* 0x000000050bffb9a7 */ /* 0x0011e6000800003f */
[----:B------:R-:W-:-:S06]  /*f730*/  UISETP.NE.AND UP0, UPT, UR4, 0x2, UPT ;  /* 0x000000020400788c */ /* 0x000fcc000bf05270 */
[----:B------:R-:W-:-:S13]  /*f740*/  PLOP3.LUT P1, PT, PT, PT, UP0, 0x80, 0x0 ;  /* 0x000000000000781c */ /* 0x000fda0003f2f008 */
[----:B0-----:R-:W-:Y:S05]  /*f750*/  @P1 BRA `(.L_x_308) ;  /* 0x0000000000041947 */ /* 0x001fea0003800000 */
[----:B------:R-:W-:Y:S01]  /*f760*/  BPT.TRAP 0x1 ;  /* 0x000000040000795c */ /* 0x000fe20000300000 */
.L_x_308:
[----:B------:R-:W-:Y:S05]  /*f770*/  @P0 BRA `(.L_x_309) ;  /* 0x0000000000040947 */ /* 0x000fea0003800000 */
[----:B------:R-:W-:Y:S01]  /*f780*/  BPT.TRAP 0x1 ;  /* 0x000000040000795c */ /* 0x000fe20000300000 */
.L_x_309:
[----:B------:R-:W2:Y:S01]  /*f790*/  LDL R5, [R1+0x7c] ;  /* 0x00007c0001057983 */ /* 0x000ea20000100800 */
[----:B-1----:R-:W-:Y:S01]  /*f7a0*/  LEA R4, R3, UR29, 0x1 ;  /* 0x0000001d03047c11 */ /* 0x002fe2000f8e08ff */
[----:B------:R-:W-:Y:S01]  /*f7b0*/  VIADD R13, R13, 0xffffffff ;  /* 0xffffffff0d0d7836 */ /* 0x000fe20000000000 */
[----:B------:R-:W-:Y:S01]  /*f7c0*/  R2UR UR8, R3 ;  /* 0x00000000030872ca */ /* 0x000fe200000e0000 */
[----:B------:R-:W-:Y:S01]  /*f7d0*/  UIADD3 UR4, UP0, UR30, 0xf0, URZ ;  /* 0x000000f01e047890 */ /* 0x000fe2000ff1e03f */
[----:B------:R-:W-:Y:S01]  /*f7e0*/  R2UR UR27, R10 ;  /* 0x000000000a1b72ca */ /* 0x000fe200000e0000 */
[----:B------:R-:W-:Y:S01]  /*f7f0*/  IMAD.U32 R4, R4, 0x400, R10 ;  /* 0x0000040004047824 */ /* 0x000fe200078e000a */
[----:B------:R-:W-:Y:S01]  /*f800*/  R2UR UR9, R11 ;  /* 0x000000000b0972ca */ /* 0x000fe200000e0000 */
[----:B------:R-:W-:Y:S01]  /*f810*/  UIADD3 UR32, UP1, UR30, 0x1f0, URZ ;  /* 0x000001f01e207890 */ /* 0x000fe2000ff3e03f */
[----:B------:R-:W-:Y:S01]  /*f820*/  R2UR UR11, R7 ;  /* 0x00000000070b72ca */ /* 0x000fe200000e0000 */
[----:B------:R-:W-:Y:S01]  /*f830*/  UPRMT UR25, URZ, 0x5410, UR24 ;  /* 0x000054103f197896 */ /* 0x000fe20008000018 */
[----:B------:R-:W-:Y:S01]  /*f840*/  R2UR UR5, R4 ;  /* 0x00000000040572ca */ /* 0x000fe200000e0000 */
[----:B------:R-:W-:Y:S01]  /*f850*/  VIADD R3, R3, 0x1 ;  /* 0x0000000103037836 */ /* 0x000fe20000000000 */
[----:B------:R-:W-:Y:S01]  /*f860*/  R2UR UR10, R12 ;  /* 0x000000000c0a72ca */ /* 0x000fe200000e0000 */
[----:B------:R-:W-:Y:S01]  /*f870*/  UPRMT UR36, URZ, 0x5410, UR21 ;  /* 0x000054103f247896 */ /* 0x000fe20008000015 */
[----:B------:R-:W-:Y:S01]  /*f880*/  R2UR UR28, R6 ;  /* 0x00000000061c72ca */ /* 0x000fe200000e0000 */
[----:B------:R-:W-:Y:S01]  /*f890*/  ULEA UR8, UR8, UR19, 0xd ;  /* 0x0000001308087291 */ /* 0x000fe2000f8e683f */
[----:B------:R-:W-:Y:S01]  /*f8a0*/  ISETP.GT.AND P4, PT, R13, 0x1, PT ;  /* 0x000000010d00780c */ /* 0x000fe20003f84270 */
[----:B------:R-:W-:Y:S01]  /*f8b0*/  UIADD3.X UR33, URZ, UR31, URZ, UP1, !UPT ;  /* 0x0000001f3f217290 */ /* 0x000fe20008ffe43f */
[C---:B------:R-:W-:Y:S01]  /*f8c0*/  ISETP.NE.AND P1, PT, R3.reuse, 0x16, PT ;  /* 0x000000160300780c */ /* 0x040fe20003f25270 */
[----:B------:R-:W-:Y:S01]  /*f8d0*/  UIADD3 UR27, UR27, 0xb280, UR8 ;  /* 0x0000b2801b1b7890 */ /* 0x000fe2000fffe008 */
[----:B------:R-:W-:Y:S01]  /*f8e0*/  VIADD R12, R12, 0x20 ;  /* 0x000000200c0c7836 */ /* 0x000fe20000000000 */
[----:B------:R-:W-:Y:S01]  /*f8f0*/  UMOV UR6, 0x0 ;  /* 0x0000000000067882 */ /* 0x000fe20000000000 */
[----:B------:R-:W-:Y:S01]  /*f900*/  UMOV UR7, 0x10000000 ;  /* 0x1000000000077882 */ /* 0x000fe20000000000 */
[----:B------:R-:W-:Y:S01]  /*f910*/  UIADD3 UR26, UR5, 0x280, URZ ;  /* 0x00000280051a7890 */ /* 0x000fe2000fffe03f */
[----:B------:R-:W-:Y:S01]  /*f920*/  SEL R3, R3, RZ, P1 ;  /* 0x000000ff03037207 */ /* 0x000fe20000800000 */
[----:B------:R-:W-:-:S05]  /*f930*/  UIADD3.X UR5, URZ, UR31, URZ, UP0, !UPT ;  /* 0x0000001f3f057290 */ /* 0x000fca00087fe43f */
[----:B------:R-:W-:Y:S01]  /*f940*/  UMOV UR8, UR26 ;  /* 0x0000001a00087c82 */ /* 0x000fe20008000000 */
[----:B--2---:R-:W-:Y:S02]  /*f950*/  R2UR UR12, R5 ;  /* 0x00000000050c72ca */ /* 0x004fe400000e0000 */
[----:B------:R-:W-:-:S04]  /*f960*/  SEL R5, RZ, 0x1, P1 ;  /* 0x00000001ff057807 */ /* 0x000fc80000800000 */
[----:B------:R-:W-:-:S07]  /*f970*/  LOP3.LUT R2, R2, R5, RZ, 0x3c, !PT ;  /* 0x0000000502027212 */ /* 0x000fce00078e3cff */
[----:B------:R0:W-:Y:S02]  /*f980*/  UTMALDG.3D.MULTICAST [UR8], [UR4], UR25, desc[UR6] ;  /* 0x00000608040073b4 */ /* 0x0001e40008011819 */
[----:B0-----:R-:W-:Y:S01]  /*f990*/  UMOV UR8, UR27 ;  /* 0x0000001b00087c82 */ /* 0x001fe20008000000 */
[----:B------:R-:W-:Y:S02]  /*f9a0*/  UMOV UR11, UR28 ;  /* 0x0000001c000b7c82 */ /* 0x000fe40008000000 */
[----:B------:R0:W-:Y:S02]  /*f9b0*/  UTMALDG.3D.MULTICAST [UR8], [UR32], UR36, desc[UR6] ;  /* 0x00000608200073b4 */ /* 0x0001e40008011824 */
[----:B0-----:R-:W-:Y:S05]  /*f9c0*/  @P4 BRA `(.L_x_310) ;  /* 0xfffffffc00304947 */ /* 0x001fea000383ffff */
.L_x_306:
[----:B------:R-:W-:Y:S05]  /*f9d0*/  BSYNC B1 ;  /* 0x0000000000017941 */ /* 0x000fea0003800000 */
.L_x_305:
[----:B------:R-:W2:Y:S01]  /*f9e0*/  LDL.LU R15, [R1+0x84] ;  /* 0x00008400010f7983 */ /* 0x000ea20000300800 */
[----:B------:R-:W-:Y:S01]  /*f9f0*/  LOP3.LUT P5, RZ, R9, 0xff, RZ, 0xc0, !PT ;  /* 0x000000ff09ff7812 */ /* 0x000fe200078ac0ff */
[----:B------:R-:W-:Y:S01]  /*fa00*/  VIADD R8, R8, UR14 ;  /* 0x0000000e08087c36 */ /* 0x000fe20008000000 */
[----:B------:R-:W-:Y:S01]  /*fa10*/  UISETP.GE.U32.AND UP0, UPT, UR14, 0x16, UPT ;  /* 0x000000160e00788c */ /* 0x000fe2000bf06070 */
[----:B------:R-:W3:Y:S01]  /*fa20*/  LDL.LU R14, [R1+0x88] ;  /* 0x00008800010e7983 */ /* 0x000ee20000300800 */
[----:B------:R-:W-:Y:S01]  /*fa30*/  IMAD.U32 R5, RZ, RZ, UR14 ;  /* 0x0000000eff057e24 */ /* 0x000fe2000f8e00ff */
[----:B------:R-:W-:Y:S01]  /*fa40*/  ULDC.64 UR4, c[0x0][0x650] ;  /* 0x0001940000047ab9 */ /* 0x000fe20000000a00 */
[----:B------:R-:W-:Y:S01]  /*fa50*/  ISETP.GT.U32.AND P1, PT, R8, 0x15, PT ;  /* 0x000000150800780c */ /* 0x000fe20003f24070 */
[----:B------:R-:W-:Y:S01]  /*fa60*/  BSSY B1, `(.L_x_311) ;  /* 0x0000072000017945 */ /* 0x000fe20003800000 */
[----:B------:R-:W-:Y:S02]  /*fa70*/  PLOP3.LUT P4, PT, PT, PT, UP0, 0x80, 0x0 ;  /* 0x000000000000781c */ /* 0x000fe40003f8f008 */
[----:B------:R-:W-:-:S02]  /*fa80*/  ISETP.LT.U32.AND P1, PT, R5, 0x16, P1 ;  /* 0x000000160500780c */ /* 0x000fc40000f21070 */
[----:B------:R-:W-:Y:S01]  /*fa90*/  PRMT R9, RZ, 0x7610, R9 ;  /* 0x00007610ff097816 */ /* 0x000fe20000000009 */
[----:B------:R-:W0:Y:S01]  /*faa0*/  @P5 S2R R3, SR_CgaCtaId ;  /* 0x0000000000035919 */ /* 0x000e220000008800 */
[----:B------:R-:W-:-:S04]  /*fab0*/  @P5 MOV R2, 0x400 ;  /* 0x0000040000025802 */ /* 0x000fc80000000f00 */
[----:B0-----:R-:W-:Y:S01]  /*fac0*/  @P5 LEA R4, R3, R2, 0x18 ;  /* 0x0000000203045211 */ /* 0x001fe200078ec0ff */
[----:B------:R-:W-:-:S03]  /*fad0*/  IMAD.WIDE.U32 R2, R8, -0x45d1745d, RZ ;  /* 0xba2e8ba308027825 */ /* 0x000fc600078e00ff */
[----:B------:R0:W-:Y:S02]  /*fae0*/  @P5 SYNCS.ARRIVE.TRANS64.A1T0 RZ, [R4+URZ+0x198], RZ ;  /* 0x000198ff04ff59a7 */ /* 0x0001e4000810003f */
[----:B------:R-:W-:Y:S02]  /*faf0*/  SHF.R.U32.HI R5, RZ, 0x4, R3 ;  /* 0x00000004ff057819 */ /* 0x000fe40000011603 */
[----:B------:R-:W-:Y:S02]  /*fb00*/  SEL R3, RZ, 0x1, !P1 ;  /* 0x00000001ff037807 */ /* 0x000fe40004800000 */
[----:B------:R-:W-:Y:S01]  /*fb10*/  PRMT R2, RZ, 0x7610, R2 ;  /* 0x00007610ff027816 */ /* 0x000fe20000000002 */
[----:B------:R-:W-:Y:S01]  /*fb20*/  IMAD R8, R5, -0x16, R8 ;  /* 0xffffffea05087824 */ /* 0x000fe200078e0208 */
[----:B------:R-:W-:Y:S01]  /*fb30*/  LOP3.LUT R0, R0, R3, RZ, 0x3c, !PT ;  /* 0x0000000300007212 */ /* 0x000fe200078e3cff */
[----:B0-----:R-:W-:Y:S02]  /*fb40*/  IMAD.MOV.U32 R4, RZ, RZ, -0x1 ;  /* 0xffffffffff047424 */ /* 0x001fe400078e00ff */
[----:B------:R-:W-:Y:S01]  /*fb50*/  IMAD.MOV.U32 R3, RZ, RZ, -0x1 ;  /* 0xffffffffff037424 */ /* 0x000fe200078e00ff */
[----:B------:R-:W-:Y:S01]  /*fb60*/  @P4 LOP3.LUT R0, R0, 0x1, R5, 0x78, !PT ;  /* 0x0000000100004812 */ /* 0x000fe200078e7805 */
[----:B------:R-:W-:Y:S01]  /*fb70*/  IMAD.MOV.U32 R5, RZ, RZ, -0x1 ;  /* 0xffffffffff057424 */ /* 0x000fe200078e00ff */
[----:B---3--:R-:W-:-:S04]  /*fb80*/  IADD3 R14, P5, R14, UR22, RZ ;  /* 0x000000160e0e7c10 */ /* 0x008fc8000ffbe0ff */
[----:B--2---:R-:W-:Y:S01]  /*fb90*/  IADD3.X R15, R15, UR15, RZ, P5, !PT ;  /* 0x0000000f0f0f7c10 */ /* 0x004fe2000affe4ff */
[----:B------:R0:W-:Y:S01]  /*fba0*/  STL [R1+0x88], R14 ;  /* 0x0000880e01007387 */ /* 0x0001e20000100800 */
[----:B------:R-:W-:-:S03]  /*fbb0*/  ISETP.GE.U32.AND P1, PT, R14, UR4, PT ;  /* 0x000000040e007c0c */ /* 0x000fc6000bf26070 */
[----:B------:R0:W-:Y:S01]  /*fbc0*/  STL [R1+0x84], R15 ;  /* 0x0000840f01007387 */ /* 0x0001e20000100800 */
[----:B------:R-:W-:-:S03]  /*fbd0*/  ISETP.GE.U32.AND.EX P1, PT, R15, UR5, PT, P1 ;  /* 0x000000050f007c0c */ /* 0x000fc6000bf26110 */
[----:B------:R0:W-:Y:S04]  /*fbe0*/  STL [R1+0x8c], R5 ;  /* 0x00008c0501007387 */ /* 0x0001e80000100800 */
[----:B------:R0:W-:Y:S04]  /*fbf0*/  STL [R1+0x90], R4 ;  /* 0x0000900401007387 */ /* 0x0001e80000100800 */
[----:B------:R0:W-:Y:S02]  /*fc00*/  STL [R1+0x7c], R3 ;  /* 0x00007c0301007387 */ /* 0x0001e40000100800 */
[----:B------:R-:W-:Y:S05]  /*fc10*/  @P1 BRA `(.L_x_312) ;  /* 0x0000000400581947 */ /* 0x000fea0003800000 */
[----:B------:R-:W-:Y:S01]  /*fc20*/  ULDC.64 UR4, c[0x0][0x628] ;  /* 0x00018a0000047ab9 */ /* 0x000fe20000000a00 */
[----:B------:R-:W1:Y:S01]  /*fc30*/  S2R R12, SR_CTAID.X ;  /* 0x00000000000c7919 */ /* 0x000e620000002500 */
[----:B------:R-:W-:Y:S01]  /*fc40*/  ISETP.NE.U32.AND P1, PT, RZ, UR4, PT ;  /* 0x00000004ff007c0c */ /* 0x000fe2000bf25070 */
[----:B------:R-:W-:Y:S01]  /*fc50*/  ULDC UR7, c[0x0][0x630] ;  /* 0x00018c0000077ab9 */ /* 0x000fe20000000800 */
[----:B------:R-:W-:Y:S01]  /*fc60*/  IMAD.MOV.U32 R2, RZ, RZ, R14 ;  /* 0x000000ffff027224 */ /* 0x000fe200078e000e */
[----:B------:R-:W2:Y:S01]  /*fc70*/  S2R R10, SR_CTAID.Y ;  /* 0x00000000000a7919 */ /* 0x000ea20000002600 */
[----:B------:R-:W-:Y:S01]  /*fc80*/  ISETP.NE.AND.EX P1, PT, RZ, UR5, PT, P1 ;  /* 0x00000005ff007c0c */ /* 0x000fe2000bf25310 */
[----:B0-----:R-:W-:-:S12]  /*fc90*/  IMAD.MOV.U32 R3, RZ, RZ, R15 ;  /* 0x000000ffff037224 */ /* 0x001fd800078e000f */
[----:B------:R-:W-:Y:S05]  /*fca0*/  @!P1 BRA `(.L_x_313) ;  /* 0x0000000000289947 */ /* 0x000fea0003800000 */
[----:B------:R-:W-:Y:S02]  /*fcb0*/  ULDC UR6, c[0x0][0x634] ;  /* 0x00018d0000067ab9 */ /* 0x000fe40000000800 */
[----:B------:R-:W-:-:S05]  /*fcc0*/  IADD3 R7, P1, R14, UR6, RZ ;  /* 0x000000060e077c10 */ /* 0x000fca000ff3e0ff */
[----:B------:R-:W-:-:S04]  /*fcd0*/  IMAD.X R11, RZ, RZ, R15, P1 ;  /* 0x000000ffff0b7224 */ /* 0x000fc800008e060f */
[----:B------:R-:W-:-:S04]  /*fce0*/  IMAD.WIDE.U32 R4, R11, UR4, RZ ;  /* 0x000000040b047c25 */ /* 0x000fc8000f8e00ff */
[----:B------:R-:W-:-:S04]  /*fcf0*/  IMAD.WIDE.U32 R4, P1, R7, UR5, R4 ;  /* 0x0000000507047c25 */ /* 0x000fc8000f820004 */
[----:B------:R-:W-:-:S04]  /*fd00*/  IMAD.WIDE.U32 R6, R7, UR4, RZ ;  /* 0x0000000407067c25 */ /* 0x000fc8000f8e00ff */
[----:B------:R-:W-:Y:S01]  /*fd10*/  IMAD.X R3, RZ, RZ, RZ, P1 ;  /* 0x000000ffff037224 */ /* 0x000fe200008e06ff */
[----:B------:R-:W-:Y:S01]  /*fd20*/  IADD3 RZ, P1, R7, R4, RZ ;  /* 0x0000000407ff7210 */ /* 0x000fe20007f3e0ff */
[----:B------:R-:W-:-:S04]  /*fd30*/  IMAD.MOV.U32 R2, RZ, RZ, R5 ;  /* 0x000000ffff027224 */ /* 0x000fc800078e0005 */
[----:B------:R-:W-:-:S08]  /*fd40*/  IMAD.WIDE.U32.X R2, R11, UR5, R2, P1 ;  /* 0x000000050b027c25 */ /* 0x000fd000088e0402 */
.L_x_313:
[--C-:B------:R-:W-:Y:S01]  /*fd50*/  SHF.R.U64 R11, R2, UR7, R3.reuse ;  /* 0x00000007020b7c19 */ /* 0x100fe20008001203 */
[----:B------:R-:W-:Y:S01]  /*fd60*/  ULDC.64 UR4, c[0x0][0x620] ;  /* 0x0001880000047ab9 */ /* 0x000fe20000000a00 */
[----:B------:R-:W-:Y:S01]  /*fd70*/  SHF.R.U32.HI R2, RZ, UR7, R3 ;  /* 0x00000007ff027c19 */ /* 0x000fe20008011603 */
[----:B------:R-:W-:Y:S01]  /*fd80*/  IMAD.MOV.U32 R3, RZ, RZ, R15 ;  /* 0x000000ffff037224 */ /* 0x000fe200078e000f */
[----:B------:R-:W-:Y:S01]  /*fd90*/  IADD3 R5, P1, RZ, -R11, RZ ;  /* 0x8000000bff057210 */ /* 0x000fe20007f3e0ff */
[----:B------:R-:W0:Y:S01]  /*fda0*/  LDC R7, c[0x0][0x144] ;  /* 0x00005100ff077b82 */ /* 0x000e220000000800 */
[----:B-1----:R-:W-:Y:S01]  /*fdb0*/  I2FP.F32.U32 R6, R12 ;  /* 0x0000000c00067245 */ /* 0x002fe20000201000 */
[----:B------:R-:W-:Y:S01]  /*fdc0*/  ULDC.64 UR8, c[0x0][0x640] ;  /* 0x0001900000087ab9 */ /* 0x000fe20000000a00 */
[----:B------:R-:W-:Y:S01]  /*fdd0*/  ULDC UR6, c[0x0][0x608] ;  /* 0x0001820000067ab9 */ /* 0x000fe20000000800 */
[----:B------:R-:W-:Y:S01]  /*fde0*/  IMAD.X R2, RZ, RZ, ~R2, P1 ;  /* 0x000000ffff027224 */ /* 0x000fe200008e0e02 */
[----:B------:R-:W-:-:S03]  /*fdf0*/  ISETP.NE.U32.AND P1, PT, RZ, UR8, PT ;  /* 0x00000008ff007c0c */ /* 0x000fc6000bf25070 */
[----:B------:R-:W-:Y:S01]  /*fe00*/  IMAD R4, R2, UR4, RZ ;  /* 0x0000000402047c24 */ /* 0x000fe2000f8e02ff */
[----:B------:R-:W1:Y:S01]  /*fe10*/  LDC R15, c[0x0][0x148] ;  /* 0x00005200ff0f7b82 */ /* 0x000e620000000800 */
[----:B------:R-:W-:Y:S01]  /*fe20*/  IMAD.MOV.U32 R2, RZ, RZ, R14 ;  /* 0x000000ffff027224 */ /* 0x000fe200078e000e */
[----:B------:R-:W-:-:S03]  /*fe30*/  ISETP.NE.AND.EX P1, PT, RZ, UR9, PT, P1 ;  /* 0x00000009ff007c0c */ /* 0x000fc6000bf25310 */
[----:B------:R-:W-:Y:S01]  /*fe40*/  IMAD.WIDE.U32 R2, R5, UR4, R2 ;  /* 0x0000000405027c25 */ /* 0x000fe2000f8e0002 */
[----:B------:R-:W-:-:S03]  /*fe50*/  ULDC UR4, c[0x0][0x150] ;  /* 0x0000540000047ab9 */ /* 0x000fc60000000800 */
[----:B------:R-:W-:Y:S01]  /*fe60*/  FMUL R6, R6, UR4 ;  /* 0x0000000406067c20 */ /* 0x000fe20008400000 */
[----:B------:R-:W-:Y:S01]  /*fe70*/  IMAD R5, R5, UR5, R4 ;  /* 0x0000000505057c24 */ /* 0x000fe2000f8e0204 */
[----:B------:R-:W-:Y:S01]  /*fe80*/  ULDC UR4, c[0x0][0x618] ;  /* 0x0001860000047ab9 */ /* 0x000fe20000000800 */
[----:B------:R-:W-:Y:S02]  /*fe90*/  ULDC UR5, c[0x0][0x154] ;  /* 0x0000550000057ab9 */ /* 0x000fe40000000800 */
[----:B------:R-:W-:Y:S01]  /*fea0*/  IMAD.IADD R3, R3, 0x1, R5 ;  /* 0x0000000103037824 */ /* 0x000fe200078e0205 */
[----:B------:R-:W3:Y:S04]  /*feb0*/  F2I.U32.TRUNC.NTZ R6, R6 ;  /* 0x0000000600067305 */ /* 0x000ee8000020f000 */
[----:B------:R-:W-:-:S02]  /*fec0*/  SHF.R.U64 R13, R2, UR4, R3 ;  /* 0x00000004020d7c19 */ /* 0x000fc40008001203 */
[----:B--2---:R-:W-:-:S05]  /*fed0*/  I2FP.F32.U32 R2, R10 ;  /* 0x0000000a00027245 */ /* 0x004fca0000201000 */
[----:B------:R-:W-:Y:S01]  /*fee0*/  FMUL R4, R2, UR5 ;  /* 0x0000000502047c20 */ /* 0x000fe20008400000 */
[----:B------:R-:W-:Y:S01]  /*fef0*/  SHF.R.U32.HI R2, RZ, UR4, R3 ;  /* 0x00000004ff027c19 */ /* 0x000fe20008011603 */
[----:B------:R-:W-:Y:S02]  /*ff00*/  ULDC UR4, c[0x0][0x658] ;  /* 0x0001960000047ab9 */ /* 0x000fe40000000800 */
[----:B------:R2:W4:Y:S01]  /*ff10*/  F2I.U32.TRUNC.NTZ R18, R4 ;  /* 0x0000000400127305 */ /* 0x000522000020f000 */
[----:B------:R-:W-:Y:S01]  /*ff20*/  SHF.R.U64 R16, R13, UR6, R2 ;  /* 0x000000060d107c19 */ /* 0x000fe20008001202 */
[----:B---3--:R-:W-:Y:S01]  /*ff30*/  IMAD.MOV R6, RZ, RZ, -R6 ;  /* 0x000000ffff067224 */ /* 0x008fe200078e0a06 */
[----:B------:R-:W-:-:S03]  /*ff40*/  SHF.R.U32.HI R3, RZ, UR6, R2 ;  /* 0x00000006ff037c19 */ /* 0x000fc60008011602 */
[----:B0-----:R-:W-:Y:S01]  /*ff50*/  IMAD R12, R7, R6, R12 ;  /* 0x00000006070c7224 */ /* 0x001fe200078e020c */
[--C-:B------:R-:W-:Y:S02]  /*ff60*/  SHF.R.U64 R14, R16, UR4, R3.reuse ;  /* 0x00000004100e7c19 */ /* 0x100fe40008001203 */
[----:B------:R-:W-:-:S03]  /*ff70*/  SHF.R.U32.HI R3, RZ, UR4, R3 ;  /* 0x00000004ff037c19 */ /* 0x000fc60008011603 */
[----:B------:R-:W-:Y:S01]  /*ff80*/  IMAD.MOV.U32 R2, RZ, RZ, R14 ;  /* 0x000000ffff027224 */ /* 0x000fe200078e000e */
[----:B--2-4-:R-:W-:Y:S06]  /*ff90*/  @!P1 BRA `(.L_x_314) ;  /* 0x0000000000289947 */ /* 0x014fec0003800000 */
        /* <DEDUP_REMOVED lines=10> */
.L_x_314:
[----:B------:R-:W-:Y:S01]  /*10040*/  ULDC UR4, c[0x0][0x648] ;  /* 0x0001920000047ab9 */ /* 0x000fe20000000800 */
[----:B------:R-:W-:Y:S01]  /*10050*/  IMAD.MOV R18, RZ, RZ, -R18 ;  /* 0x000000ffff127224 */ /* 0x000fe200078e0a12 */
[----:B------:R-:W-:Y:S01]  /*10060*/  SHF.R.U64 R3, R2, UR4, R3 ;  /* 0x0000000402037c19 */ /* 0x000fe20008001203 */
[----:B------:R-:W-:Y:S01]  /*10070*/  ULDC UR4, c[0x0][0x638] ;  /* 0x00018e0000047ab9 */ /* 0x000fe20000000800 */
[----:B------:R-:W-:Y:S01]  /*10080*/  LOP3.LUT R2, R16, UR20, RZ, 0xc0, !PT ;  /* 0x0000001410027c12 */ /* 0x000fe2000f8ec0ff */
[----:B-1----:R-:W-:Y:S01]  /*10090*/  @P2 IMAD R12, R15, R18, R10 ;  /* 0x000000120f0c2224 */ /* 0x002fe200078e020a */
[----:B------:R-:W-:Y:S01]  /*100a0*/  LOP3.LUT R13, R13, UR16, RZ, 0xc0, !PT ;  /* 0x000000100d0d7c12 */ /* 0x000fe2000f8ec0ff */
[----:B------:R-:W-:Y:S01]  /*100b0*/  IMAD.MOV R5, RZ, RZ, -R3 ;  /* 0x000000ffff057224 */ /* 0x000fe200078e0a03 */
[----:B------:R-:W-:Y:S01]  /*100c0*/  ULDC UR5, c[0x0][0x610] ;  /* 0x0001840000057ab9 */ /* 0x000fe20000000800 */
[----:B------:R-:W-:Y:S02]  /*100d0*/  IMAD R3, R3, UR17, R2 ;  /* 0x0000001103037c24 */ /* 0x000fe4000f8e0202 */
[----:B------:R-:W-:Y:S01]  /*100e0*/  IMAD R14, R5, UR4, R14 ;  /* 0x00000004050e7c24 */ /* 0x000fe2000f8e020e */
[----:B------:R-:W-:Y:S01]  /*100f0*/  ULDC UR4, c[0x0][0x600] ;  /* 0x0001800000047ab9 */ /* 0x000fe20000000800 */
[----:B------:R-:W-:-:S02]  /*10100*/  IMAD R3, R3, UR5, R12 ;  /* 0x0000000503037c24 */ /* 0x000fc4000f8e020c */
[----:B------:R-:W-:Y:S02]  /*10110*/  IMAD R14, R14, UR4, R13 ;  /* 0x000000040e0e7c24 */ /* 0x000fe4000f8e020d */
[----:B------:R-:W-:-:S03]  /*10120*/  IMAD.MOV.U32 R2, RZ, RZ, 0x1 ;  /* 0x00000001ff027424 */ /* 0x000fc600078e00ff */
[----:B------:R-:W-:Y:S02]  /*10130*/  SEL R4, R14, R3, !P2 ;  /* 0x000000030e047207 */ /* 0x000fe40005000000 */
[----:B------:R-:W-:-:S03]  /*10140*/  SEL R3, R3, R14, !P2 ;  /* 0x0000000e03037207 */ /* 0x000fc60005000000 */
[----:B------:R1:W-:Y:S04]  /*10150*/  STL [R1+0x90], R4 ;  /* 0x0000900401007387 */ /* 0x0003e80000100800 */
[----:B------:R1:W-:Y:S04]  /*10160*/  STL [R1+0x7c], R11 ;  /* 0x00007c0b01007387 */ /* 0x0003e80000100800 */
[----:B------:R1:W-:Y:S02]  /*10170*/  STL [R1+0x8c], R3 ;  /* 0x00008c0301007387 */ /* 0x0003e40000100800 */
.L_x_312:
[----:B------:R-:W-:Y:S05]  /*10180*/  BSYNC B1 ;  /* 0x0000000000017941 */ /* 0x000fea0003800000 */
.L_x_311:
[----:B------:R-:W-:-:S13]  /*10190*/  LOP3.LUT P1, RZ, R2, 0xff, RZ, 0xc0, !PT ;  /* 0x000000ff02ff7812 */ /* 0x000fda000782c0ff */
[----:B------:R-:W-:Y:S05]  /*101a0*/  @P1 BRA `(.L_x_315) ;  /* 0xfffffff000f81947 */ /* 0x000fea000383ffff */
[----:B------:R-:W-:Y:S05]  /*101b0*/  BSYNC B0 ;  /* 0x0000000000007941 */ /* 0x000fea0003800000 */
.L_x_303:
[----:B------:R-:W-:-:S03]  /*101c0*/  UMOV UR4, 0xffffffff ;  /* 0xffffffff00047882 */ /* 0x000fc60000000000 */
[----:B------:R-:W-:Y:S05]  /*101d0*/  BRA.DIV UR4, `(.L_x_316) ;  /* 0x0000000e04e07947 */ /* 0x000fea000b800000 */
[----:B------:R-:W-:-:S13]  /*101e0*/  ELECT P0, URZ, PT ;  /* 0x00000000003f782f */ /* 0x000fda0003800000 */
.L_x_350:
[----:B------:R-:W-:Y:S04]  /*101f0*/  BSSY B0, `(.L_x_317) ;  /* 0x00000ce000007945 */ /* 0x000fe80003800000 */
[----:B------:R-:W-:Y:S05]  /*10200*/  @!P0 BRA `(.L_x_318) ;  /* 0x0000000c00308947 */ /* 0x000fea0003800000 */
[----:B------:R-:W-:-:S04]  /*10210*/  ULOP3.LUT UR4, UR13, 0x2, URZ, 0xfc, !UPT ;  /* 0x000000020d047892 */ /* 0x000fc8000f8efc3f */
[----:B------:R-:W-:-:S06]  /*10220*/  UISETP.NE.AND UP0, UPT, UR4, 0x3, UPT ;  /* 0x000000030400788c */ /* 0x000fcc000bf05270 */
[----:B------:R-:W-:-:S13]  /*10230*/  PLOP3.LUT P0, PT, PT, PT, UP0, 0x80, 0x0 ;  /* 0x000000000000781c */ /* 0x000fda0003f0f008 */
[----:B------:R-:W-:Y:S05]  /*10240*/  @!P0 BRA `(.L_x_319) ;  /* 0x0000000000048947 */ /* 0x000fea0003800000 */
[----:B------:R-:W-:Y:S01]  /*10250*/  BPT.TRAP 0x1 ;  /* 0x000000040000795c */ /* 0x000fe20000300000 */
.L_x_319:
[----:B01----:R-:W0:Y:S01]  /*10260*/  S2R R3, SR_CgaCtaId ;  /* 0x0000000000037919 */ /* 0x003e220000008800 */
[----:B------:R-:W-:-:S04]  /*10270*/  MOV R2, 0x400 ;  /* 0x0000040000027802 */ /* 0x000fc80000000f00 */
[----:B0-----:R-:W-:Y:S02]  /*10280*/  LEA R3, R3, R2, 0x18 ;  /* 0x0000000203037211 */ /* 0x001fe400078ec0ff */
[----:B------:R-:W-:-:S03]  /*10290*/  SHF.L.U32 R2, R0, 0x1f, RZ ;  /* 0x0000001f00027819 */ /* 0x000fc600000006ff */
[----:B------:R-:W-:-:S04]  /*102a0*/  VIADD R3, R3, 0xb0 ;  /* 0x000000b003037836 */ /* 0x000fc80000000000 */
[C---:B------:R-:W-:Y:S02]  /*102b0*/  IMAD R7, R8.reuse, 0x8, R3 ;  /* 0x0000000808077824 */ /* 0x040fe400078e0203 */
[----:B------:R-:W-:Y:S02]  /*102c0*/  VIADD R8, R8, 0x1 ;  /* 0x0000000108087836 */ /* 0x000fe40000000000 */
[----:B------:R-:W0:Y:S03]  /*102d0*/  SYNCS.PHASECHK.TRANS64.TRYWAIT P0, [R7+URZ], R2 ;  /* 0x00000002070075a7 */ /* 0x000e26000800017f */
[----:B------:R-:W-:-:S04]  /*102e0*/  ISETP.NE.AND P1, PT, R8, 0x16, PT ;  /* 0x000000160800780c */ /* 0x000fc80003f25270 */
[----:B------:R-:W-:Y:S02]  /*102f0*/  SEL R5, RZ, 0x1, P1 ;  /* 0x00000001ff057807 */ /* 0x000fe40000800000 */
[----:B------:R-:W-:Y:S02]  /*10300*/  SEL R8, R8, RZ, P1 ;  /* 0x000000ff08087207 */ /* 0x000fe40000800000 */
[----:B------:R-:W-:-:S03]  /*10310*/  LOP3.LUT R5, R0, R5, RZ, 0x3c, !PT ;  /* 0x0000000500057212 */ /* 0x000fc600078e3cff */
[----:B------:R-:W-:Y:S01]  /*10320*/  IMAD R9, R8, 0x8, R3 ;  /* 0x0000000808097824 */ /* 0x000fe200078e0203 */
[----:B------:R-:W-:Y:S01]  /*10330*/  SHF.L.U32 R4, R5, 0x1f, RZ ;  /* 0x0000001f05047819 */ /* 0x000fe200000006ff */
[----:B0-----:R-:W-:Y:S06]  /*10340*/  @!P0 BRA `(.L_x_320) ;  /* 0x0000000c00a88947 */ /* 0x001fec0003800000 */
.L_x_351:
[----:B------:R-:W1:Y:S01]  /*10350*/  SYNCS.PHASECHK.TRANS64.TRYWAIT P0, [R9+URZ], R4 ;  /* 0x00000004090075a7 */ /* 0x000e62000800017f */
[----:B------:R-:W-:-:S05]  /*10360*/  VIADD R0, R8, 0x1 ;  /* 0x0000000108007836 */ /* 0x000fca0000000000 */
[----:B------:R-:W-:-:S04]  /*10370*/  ISETP.NE.AND P1, PT, R0, 0x16, PT ;  /* 0x000000160000780c */ /* 0x000fc80003f25270 */
[----:B0-----:R-:W-:Y:S02]  /*10380*/  SEL R2, RZ, 0x1, P1 ;  /* 0x00000001ff027807 */ /* 0x001fe40000800000 */
[----:B------:R-:W-:Y:S02]  /*10390*/  SEL R0, R0, RZ, P1 ;  /* 0x000000ff00007207 */ /* 0x000fe40000800000 */
[----:B------:R-:W-:-:S03]  /*103a0*/  LOP3.LUT R7, R5, R2, RZ, 0x3c, !PT ;  /* 0x0000000205077212 */ /* 0x000fc600078e3cff */
[----:B------:R-:W-:Y:S01]  /*103b0*/  IMAD R6, R0, 0x8, R3 ;  /* 0x0000000800067824 */ /* 0x000fe200078e0203 */
[----:B------:R-:W-:Y:S01]  /*103c0*/  SHF.L.U32 R5, R7, 0x1f, RZ ;  /* 0x0000001f07057819 */ /* 0x000fe200000006ff */
[----:B-1----:R-:W-:Y:S06]  /*103d0*/  @!P0 BRA `(.L_x_321) ;  /* 0x0000000c00988947 */ /* 0x002fec0003800000 */
.L_x_352:
[----:B------:R-:W1:Y:S01]  /*103e0*/  SYNCS.PHASECHK.TRANS64.TRYWAIT P0, [R6+URZ], R5 ;  /* 0x00000005060075a7 */ /* 0x000e62000800017f */
[----:B------:R-:W-:-:S05]  /*103f0*/  VIADD R0, R0, 0x1 ;  /* 0x0000000100007836 */ /* 0x000fca0000000000 */
[----:B------:R-:W-:-:S04]  /*10400*/  ISETP.NE.AND P1, PT, R0, 0x16, PT ;  /* 0x000000160000780c */ /* 0x000fc80003f25270 */
[----:B------:R-:W-:Y:S02]  /*10410*/  SEL R2, RZ, 0x1, P1 ;  /* 0x00000001ff027807 */ /* 0x000fe40000800000 */
[----:B------:R-:W-:Y:S02]  /*10420*/  SEL R0, R0, RZ, P1 ;  /* 0x000000ff00007207 */ /* 0x000fe40000800000 */
[----:B------:R-:W-:-:S03]  /*10430*/  LOP3.LUT R7, R7, R2, RZ, 0x3c, !PT ;  /* 0x0000000207077212 */ /* 0x000fc600078e3cff */
[----:B0-----:R-:W-:Y:S01]  /*10440*/  IMAD R9, R0, 0x8, R3 ;  /* 0x0000000800097824 */ /* 0x001fe200078e0203 */
[----:B------:R-:W-:Y:S01]  /*10450*/  SHF.L.U32 R4, R7, 0x1f, RZ ;  /* 0x0000001f07047819 */ /* 0x000fe200000006ff */
[----:B-1----:R-:W-:Y:S06]  /*10460*/  @!P0 BRA `(.L_x_322) ;  /* 0x0000000c00888947 */ /* 0x002fec0003800000 */
.L_x_353:
        /* <DEDUP_REMOVED lines=9> */
.L_x_354:
        /* <DEDUP_REMOVED lines=9> */
.L_x_355:
        /* <DEDUP_REMOVED lines=9> */
.L_x_356:
        /* <DEDUP_REMOVED lines=9> */
.L_x_357:
        /* <DEDUP_REMOVED lines=9> */
.L_x_358:
        /* <DEDUP_REMOVED lines=9> */
.L_x_359:
        /* <DEDUP_REMOVED lines=9> */
.L_x_360:
        /* <DEDUP_REMOVED lines=9> */
.L_x_361:
        /* <DEDUP_REMOVED lines=9> */
.L_x_362:
        /* <DEDUP_REMOVED lines=9> */
.L_x_363:
        /* <DEDUP_REMOVED lines=9> */
.L_x_364:
        /* <DEDUP_REMOVED lines=9> */
.L_x_365:
        /* <DEDUP_REMOVED lines=9> */
.L_x_366:
        /* <DEDUP_REMOVED lines=9> */
.L_x_367:
        /* <DEDUP_REMOVED lines=9> */
.L_x_368:
        /* <DEDUP_REMOVED lines=9> */
.L_x_369:
        /* <DEDUP_REMOVED lines=9> */
.L_x_370:
[----:B------:R-:W1:Y:S01]  /*10e00*/  SYNCS.PHASECHK.TRANS64.TRYWAIT P0, [R6+URZ], R5 ;  /* 0x00000005060075a7 */ /* 0x000e62000800017f */
[----:B------:R-:W-:-:S05]  /*10e10*/  VIADD R0, R0, 0x1 ;  /* 0x0000000100007836 */ /* 0x000fca0000000000 */
[----:B------:R-:W-:-:S04]  /*10e20*/  ISETP.NE.AND P1, PT, R0, 0x16, PT ;  /* 0x000000160000780c */ /* 0x000fc80003f25270 */
[----:B------:R-:W-:Y:S02]  /*10e30*/  SEL R2, RZ, 0x1, P1 ;  /* 0x00000001ff027807 */ /* 0x000fe40000800000 */
[----:B------:R-:W-:Y:S02]  /*10e40*/  SEL R0, R0, RZ, P1 ;  /* 0x000000ff00007207 */ /* 0x000fe40000800000 */
[----:B------:R-:W-:Y:S01]  /*10e50*/  LOP3.LUT R2, R7, R2, RZ, 0x3c, !PT ;  /* 0x0000000207027212 */ /* 0x000fe200078e3cff */
[----:B-1----:R-:W-:Y:S06]  /*10e60*/  @!P0 BRA `(.L_x_340) ;  /* 0x0000000800708947 */ /* 0x002fec0003800000 */
.L_x_371:
[----:B------:R-:W-:Y:S01]  /*10e70*/  IMAD R3, R0, 0x8, R3 ;  /* 0x0000000800037824 */ /* 0x000fe200078e0203 */
[----:B------:R-:W-:-:S07]  /*10e80*/  SHF.L.U32 R0, R2, 0x1f, RZ ;  /* 0x0000001f02007819 */ /* 0x000fce00000006ff */
.L_x_341:
[----:B--2---:R2:W3:Y:S02]  /*10e90*/  SYNCS.PHASECHK.TRANS64.TRYWAIT P0, [R3+URZ], R0 ;  /* 0x00000000030075a7 */ /* 0x0044e4000800017f */
[----:B---3--:R-:W-:Y:S05]  /*10ea0*/  @!P0 NANOSLEEP.SYNCS 0x989680 ;  /* 0x009896800000895d */ /* 0x008fea0003900000 */
[----:B------:R-:W3:Y:S02]  /*10eb0*/  @!P0 SYNCS.PHASECHK.TRANS64 P0, [R3+URZ], R0 ;  /* 0x00000000030085a7 */ /* 0x000ee4000800007f */
[----:B---3--:R-:W-:Y:S05]  /*10ec0*/  @!P0 BRA `(.L_x_341) ;  /* 0xfffffffc00f08947 */ /* 0x008fea000383ffff */
.L_x_318:
[----:B------:R-:W-:Y:S05]  /*10ed0*/  BSYNC B0 ;  /* 0x0000000000007941 */ /* 0x000fea0003800000 */
.L_x_317:
[----:B------:R-:W-:Y:S05]  /*10ee0*/  EXIT ;  /* 0x000000000000794d */ /* 0x000fea0003800000 */
.L_x_20:
[----:B----4-:R-:W-:-:S04]  /*10ef0*/  IMAD.U32 R3, RZ, RZ, UR17 ;  /* 0x00000011ff037e24 */ /* 0x010fc8000f8e00ff */
[----:B------:R4:W0:Y:S03]  /*10f00*/  SYNCS.PHASECHK.TRANS64.TRYWAIT P0, [R3+URZ+-0x8], R0 ;  /* 0xfffff800030075a7 */ /* 0x000826000800017f */
[----:B0-----:R-:W-:Y:S05]  /*10f10*/  @!P0 NANOSLEEP.SYNCS 0x989680 ;  /* 0x009896800000895d */ /* 0x001fea0003900000 */
[----:B------:R-:W0:Y:S02]  /*10f20*/  @!P0 SYNCS.PHASECHK.TRANS64 P0, [R3+URZ+-0x8], R0 ;  /* 0xfffff800030085a7 */ /* 0x000e24000800007f */
[----:B0-----:R-:W-:Y:S05]  /*10f30*/  @!P0 BRA `(.L_x_20) ;  /* 0xfffffffc00ec8947 */ /* 0x001fea000383ffff */
[----:B------:R-:W-:Y:S05]  /*10f40*/  BRA `(.L_x_342) ;  /* 0xffffff0800d47947 */ /* 0x000fea000383ffff */
.L_x_25:
[----:B-1----:R-:W-:-:S04]  /*10f50*/  IMAD.U32 R3, RZ, RZ, UR6 ;  /* 0x00000006ff037e24 */ /* 0x002fc8000f8e00ff */
[----:B------:R1:W2:Y:S03]  /*10f60*/  SYNCS.PHASECHK.TRANS64.TRYWAIT P0, [R3+URZ], R0 ;  /* 0x00000000030075a7 */ /* 0x0002a6000800017f */
[----:B--2---:R-:W-:Y:S05]  /*10f70*/  @!P0 NANOSLEEP.SYNCS 0x989680 ;  /* 0x009896800000895d */ /* 0x004fea0003900000 */
[----:B------:R-:W2:Y:S02]  /*10f80*/  @!P0 SYNCS.PHASECHK.TRANS64 P0, [R3+URZ], R0 ;  /* 0x00000000030085a7 */ /* 0x000ea4000800007f */
[----:B--2---:R-:W-:Y:S05]  /*10f90*/  @!P0 BRA `(.L_x_25) ;  /* 0xfffffffc00ec8947 */ /* 0x004fea000383ffff */
[----:B------:R-:W-:Y:S05]  /*10fa0*/  BRA `(.L_x_24) ;  /* 0xffffff1400407947 */ /* 0x000fea000383ffff */
.L_x_31:
[----:B-----5:R1:W-:Y:S02]  /*10fb0*/  STL [R1+0xa4], R0 ;  /* 0x0000a40001007387 */ /* 0x0203e40000100800 */
[----:B-1----:R-:W-:-:S04]  /*10fc0*/  IMAD.U32 R0, RZ, RZ, UR9 ;  /* 0x00000009ff007e24 */ /* 0x002fc8000f8e00ff */
[----:B------:R1:W3:Y:S03]  /*10fd0*/  SYNCS.PHASECHK.TRANS64.TRYWAIT P0, [R0+URZ], R229 ;  /* 0x000000e5000075a7 */ /* 0x0002e6000800017f */
[----:B---3--:R-:W-:Y:S05]  /*10fe0*/  @!P0 NANOSLEEP.SYNCS 0x989680 ;  /* 0x009896800000895d */ /* 0x008fea0003900000 */
[----:B------:R1:W3:Y:S02]  /*10ff0*/  @!P0 SYNCS.PHASECHK.TRANS64 P0, [R0+URZ], R229 ;  /* 0x000000e5000085a7 */ /* 0x0002e4000800007f */
[----:B-1----:R1:W5:Y:S02]  /*11000*/  LDL.LU R0, [R1+0xa4] ;  /* 0x0000a40001007983 */ /* 0x0023640000300800 */
[----:B-1-3--:R-:W-:Y:S05]  /*11010*/  @!P0 BRA `(.L_x_31) ;  /* 0xfffffffc00e48947 */ /* 0x00afea000383ffff */
[----:B------:R-:W-:Y:S05]  /*11020*/  BRA `(.L_x_30) ;  /* 0xffffff2400947947 */ /* 0x000fea000383ffff */
.L_x_39:
[----:B0-----:R-:W-:-:S04]  /*11030*/  IMAD.U32 R25, RZ, RZ, UR17 ;  /* 0x00000011ff197e24 */ /* 0x001fc8000f8e00ff */
[----:B------:R0:W3:Y:S03]  /*11040*/  SYNCS.PHASECHK.TRANS64.TRYWAIT P0, [R25+URZ+0x8], R24 ;  /* 0x00000818190075a7 */ /* 0x0000e6000800017f */
[----:B---3--:R-:W-:Y:S05]  /*11050*/  @!P0 NANOSLEEP.SYNCS 0x989680 ;  /* 0x009896800000895d */ /* 0x008fea0003900000 */
[----:B------:R-:W3:Y:S02]  /*11060*/  @!P0 SYNCS.PHASECHK.TRANS64 P0, [R25+URZ+0x8], R24 ;  /* 0x00000818190085a7 */ /* 0x000ee4000800007f */
[----:B---3--:R-:W-:Y:S05]  /*11070*/  @!P0 BRA `(.L_x_39) ;  /* 0xfffffffc00ec8947 */ /* 0x008fea000383ffff */
[----:B------:R-:W-:Y:S05]  /*11080*/  BRA `(.L_x_343) ;  /* 0xffffff4800987947 */ /* 0x000fea000383ffff */
.L_x_304:
[----:B------:R-:W-:Y:S01]  /*11090*/  BSSY B1, `(.L_x_344) ;  /* 0x0000006000017945 */ /* 0x000fe20003800000 */
[----:B------:R-:W-:-:S07]  /*110a0*/  IMAD.MOV.U32 R2, RZ, RZ, -0x1 ;  /* 0xffffffffff027424 */ /* 0x000fce00078e00ff */
[----:B------:R-:W-:Y:S05]  /*110b0*/  WARPSYNC.COLLECTIVE R2, `(.L_x_345) ;  /* 0x00000000020c7348 */ /* 0x000fea0003c00000 */
[----:B------:R-:W-:Y:S02]  /*110c0*/  ELECT P1, UR62, PT ;  /* 0x00000000003e782f */ /* 0x000fe40003820000 */
[----:B------:R-:W-:Y:S01]  /*110d0*/  MOV R2, UR62 ;  /* 0x0000003e00027c02 */ /* 0x000fe20008000f00 */
[----:B------:R-:W-:Y:S10]  /*110e0*/  ENDCOLLECTIVE ;  /* 0x000000000000791b */ /* 0x000ff40003800000 */
.L_x_345:
[----:B------:R-:W-:Y:S05]  /*110f0*/  BSYNC B1 ;  /* 0x0000000000017941 */ /* 0x000fea0003800000 */
.L_x_344:
[----:B------:R-:W-:Y:S05]  /*11100*/  BRA `(.L_x_346) ;  /* 0xffffffe4002c7947 */ /* 0x000fea000383ffff */
.L_x_307:
[----:B-1----:R1:W2:Y:S02]  /*11110*/  SYNCS.PHASECHK.TRANS64.TRYWAIT P1, [R11+URZ+0xb0], R4 ;  /* 0x0000b0040b0075a7 */ /* 0x0022a4000802017f */
[----:B--2---:R-:W-:Y:S05]  /*11120*/  @!P1 NANOSLEEP.SYNCS 0x989680 ;  /* 0x009896800000995d */ /* 0x004fea0003900000 */
[----:B------:R-:W2:Y:S02]  /*11130*/  @!P1 SYNCS.PHASECHK.TRANS64 P1, [R11+URZ+0xb0], R4 ;  /* 0x0000b0040b0095a7 */ /* 0x000ea4000802007f */
[----:B--2---:R-:W-:Y:S05]  /*11140*/  @!P1 BRA `(.L_x_307) ;  /* 0xfffffffc00f09947 */ /* 0x004fea000383ffff */
[----:B------:R-:W-:Y:S05]  /*11150*/  BRA `(.L_x_347) ;  /* 0xffffffe4006c7947 */ /* 0x000fea000383ffff */
.L_x_316:
[----:B------:R-:W-:Y:S01]  /*11160*/  BSSY B0, `(.L_x_348) ;  /* 0x0000006000007945 */ /* 0x000fe20003800000 */
[----:B------:R-:W-:-:S07]  /*11170*/  IMAD.MOV.U32 R2, RZ, RZ, -0x1 ;  /* 0xffffffffff027424 */ /* 0x000fce00078e00ff */
[----:B01----:R-:W-:Y:S05]  /*11180*/  WARPSYNC.COLLECTIVE R2, `(.L_x_349) ;  /* 0x00000000020c7348 */ /* 0x003fea0003c00000 */
[----:B------:R-:W-:Y:S02]  /*11190*/  ELECT P1, UR62, PT ;  /* 0x00000000003e782f */ /* 0x000fe40003820000 */
[----:B------:R-:W-:Y:S01]  /*111a0*/  MOV R2, UR62 ;  /* 0x0000003e00027c02 */ /* 0x000fe20008000f00 */
[----:B01----:R-:W-:Y:S10]  /*111b0*/  ENDCOLLECTIVE ;  /* 0x000000000000791b */ /* 0x003ff40003800000 */
.L_x_349:
[----:B------:R-:W-:Y:S05]  /*111c0*/  BSYNC B0 ;  /* 0x0000000000007941 */ /* 0x000fea0003800000 */
.L_x_348:
[----:B------:R-:W-:Y:S01]  /*111d0*/  PLOP3.LUT P0, PT, P1, PT, PT, 0x80, 0x0 ;  /* 0x000000000000781c */ /* 0x000fe20000f0f070 */
[----:B------:R-:W-:-:S12]  /*111e0*/  BRA `(.L_x_350) ;  /* 0xfffffff000007947 */ /* 0x000fd8000383ffff */
.L_x_320:
[----:B0-----:R0:W1:Y:S02]  /*111f0*/  SYNCS.PHASECHK.TRANS64.TRYWAIT P0, [R7+URZ], R2 ;  /* 0x00000002070075a7 */ /* 0x001064000800017f */
[----:B-1----:R-:W-:Y:S05]  /*11200*/  @!P0 NANOSLEEP.SYNCS 0x989680 ;  /* 0x009896800000895d */ /* 0x002fea0003900000 */
[----:B------:R-:W1:Y:S02]  /*11210*/  @!P0 SYNCS.PHASECHK.TRANS64 P0, [R7+URZ], R2 ;  /* 0x00000002070085a7 */ /* 0x000e64000800007f */
[----:B-1----:R-:W-:Y:S05]  /*11220*/  @!P0 BRA `(.L_x_320) ;  /* 0xfffffffc00f08947 */ /* 0x002fea000383ffff */
[----:B------:R-:W-:Y:S05]  /*11230*/  BRA `(.L_x_351) ;  /* 0xfffffff000447947 */ /* 0x000fea000383ffff */
.L_x_321:
[----:B0-----:R0:W1:Y:S02]  /*11240*/  SYNCS.PHASECHK.TRANS64.TRYWAIT P0, [R9+URZ], R4 ;  /* 0x00000004090075a7 */ /* 0x001064000800017f */
[----:B-1----:R-:W-:Y:S05]  /*11250*/  @!P0 NANOSLEEP.SYNCS 0x989680 ;  /* 0x009896800000895d */ /* 0x002fea0003900000 */
[----:B------:R-:W1:Y:S02]  /*11260*/  @!P0 SYNCS.PHASECHK.TRANS64 P0, [R9+URZ], R4 ;  /* 0x00000004090085a7 */ /* 0x000e64000800007f */
[----:B-1----:R-:W-:Y:S05]  /*11270*/  @!P0 BRA `(.L_x_321) ;  /* 0xfffffffc00f08947 */ /* 0x002fea000383ffff */
[----:B------:R-:W-:Y:S05]  /*11280*/  BRA `(.L_x_352) ;  /* 0xfffffff000547947 */ /* 0x000fea000383ffff */
.L_x_322:
[----:B0-----:R0:W1:Y:S02]  /*11290*/  SYNCS.PHASECHK.TRANS64.TRYWAIT P0, [R6+URZ], R5 ;  /* 0x00000005060075a7 */ /* 0x001064000800017f */
[----:B-1----:R-:W-:Y:S05]  /*112a0*/  @!P0 NANOSLEEP.SYNCS 0x989680 ;  /* 0x009896800000895d */ /* 0x002fea0003900000 */
[----:B------:R-:W1:Y:S02]  /*112b0*/  @!P0 SYNCS.PHASECHK.TRANS64 P0, [R6+URZ], R5 ;  /* 0x00000005060085a7 */ /* 0x000e64000800007f */
[----:B-1----:R-:W-:Y:S05]  /*112c0*/  @!P0 BRA `(.L_x_322) ;  /* 0xfffffffc00f08947 */ /* 0x002fea000383ffff */
[----:B------:R-:W-:Y:S05]  /*112d0*/  BRA `(.L_x_353) ;  /* 0xfffffff000647947 */ /* 0x000fea000383ffff */
.L_x_323:
[----:B0-----:R0:W1:Y:S02]  /*112e0*/  SYNCS.PHASECHK.TRANS64.TRYWAIT P0, [R9+URZ], R4 ;  /* 0x00000004090075a7 */ /* 0x001064000800017f */
[----:B-1----:R-:W-:Y:S05]  /*112f0*/  @!P0 NANOSLEEP.SYNCS 0x989680 ;  /* 0x009896800000895d */ /* 0x002fea0003900000 */
[----:B------:R-:W1:Y:S02]  /*11300*/  @!P0 SYNCS.PHASECHK.TRANS64 P0, [R9+URZ], R4 ;  /* 0x00000004090085a7 */ /* 0x000e64000800007f */
[----:B-1----:R-:W-:Y:S05]  /*11310*/  @!P0 BRA `(.L_x_323) ;  /* 0xfffffffc00f08947 */ /* 0x002fea000383ffff */
[----:B------:R-:W-:Y:S05]  /*11320*/  BRA `(.L_x_354) ;  /* 0xfffffff000747947 */ /* 0x000fea000383ffff */
.L_x_324:
[----:B0-----:R0:W1:Y:S02]  /*11330*/  SYNCS.PHASECHK.TRANS64.TRYWAIT P0, [R6+URZ], R5 ;  /* 0x00000005060075a7 */ /* 0x001064000800017f */
[----:B-1----:R-:W-:Y:S05]  /*11340*/  @!P0 NANOSLEEP.SYNCS 0x989680 ;  /* 0x009896800000895d */ /* 0x002fea0003900000 */
[----:B------:R-:W1:Y:S02]  /*11350*/  @!P0 SYNCS.PHASECHK.TRANS64 P0, [R6+URZ], R5 ;  /* 0x00000005060085a7 */ /* 0x000e64000800007f */
[----:B-1----:R-:W-:Y:S05]  /*11360*/  @!P0 BRA `(.L_x_324) ;  /* 0xfffffffc00f08947 */ /* 0x002fea000383ffff */
[----:B------:R-:W-:Y:S05]  /*11370*/  BRA `(.L_x_355) ;  /* 0xfffffff000847947 */ /* 0x000fea000383ffff */
.L_x_325:
[----:B0-----:R0:W1:Y:S02]  /*11380*/  SYNCS.PHASECHK.TRANS64.TRYWAIT P0, [R9+URZ], R4 ;  /* 0x00000004090075a7 */ /* 0x001064000800017f */
[----:B-1----:R-:W-:Y:S05]  /*11390*/  @!P0 NANOSLEEP.SYNCS 0x989680 ;  /* 0x009896800000895d */ /* 0x002fea0003900000 */
[----:B------:R-:W1:Y:S02]  /*113a0*/  @!P0 SYNCS.PHASECHK.TRANS64 P0, [R9+URZ], R4 ;  /* 0x00000004090085a7 */ /* 0x000e64000800007f */
[----:B-1----:R-:W-:Y:S05]  /*113b0*/  @!P0 BRA `(.L_x_325) ;  /* 0xfffffffc00f08947 */ /* 0x002fea000383ffff */
[----:B------:R-:W-:Y:S05]  /*113c0*/  BRA `(.L_x_356) ;  /* 0xfffffff000947947 */ /* 0x000fea000383ffff */
.L_x_326:
[----:B0-----:R0:W1:Y:S02]  /*113d0*/  SYNCS.PHASECHK.TRANS64.TRYWAIT P0, [R6+URZ], R5 ;  /* 0x00000005060075a7 */ /* 0x001064000800017f */
[----:B-1----:R-:W-:Y:S05]  /*113e0*/  @!P0 NANOSLEEP.SYNCS 0x989680 ;  /* 0x009896800000895d */ /* 0x002fea0003900000 */
[----:B------:R-:W1:Y:S02]  /*113f0*/  @!P0 SYNCS.PHASECHK.TRANS64 P0, [R6+URZ], R5 ;  /* 0x00000005060085a7 */ /* 0x000e64000800007f */
[----:B-1----:R-:W-:Y:S05]  /*11400*/  @!P0 BRA `(.L_x_326) ;  /* 0xfffffffc00f08947 */ /* 0x002fea000383ffff */
[----:B------:R-:W-:Y:S05]  /*11410*/  BRA `(.L_x_357) ;  /* 0xfffffff000a47947 */ /* 0x000fea000383ffff */
.L_x_327:
[----:B0-----:R0:W1:Y:S02]  /*11420*/  SYNCS.PHASECHK.TRANS64.TRYWAIT P0, [R9+URZ], R4 ;  /* 0x00000004090075a7 */ /* 0x001064000800017f */
[----:B-1----:R-:W-:Y:S05]  /*11430*/  @!P0 NANOSLEEP.SYNCS 0x989680 ;  /* 0x009896800000895d */ /* 0x002fea0003900000 */
[----:B------:R-:W1:Y:S02]  /*11440*/  @!P0 SYNCS.PHASECHK.TRANS64 P0, [R9+URZ], R4 ;  /* 0x00000004090085a7 */ /* 0x000e64000800007f */
[----:B-1----:R-:W-:Y:S05]  /*11450*/  @!P0 BRA `(.L_x_327) ;  /* 0xfffffffc00f08947 */ /* 0x002fea000383ffff */
[----:B------:R-:W-:Y:S05]  /*11460*/  BRA `(.L_x_358) ;  /* 0xfffffff000b47947 */ /* 0x000fea000383ffff */
.L_x_328:
[----:B0-----:R0:W1:Y:S02]  /*11470*/  SYNCS.PHASECHK.TRANS64.TRYWAIT P0, [R6+URZ], R5 ;  /* 0x00000005060075a7 */ /* 0x001064000800017f */
[----:B-1----:R-:W-:Y:S05]  /*11480*/  @!P0 NANOSLEEP.SYNCS 0x989680 ;  /* 0x009896800000895d */ /* 0x002fea0003900000 */
[----:B------:R-:W1:Y:S02]  /*11490*/  @!P0 SYNCS.PHASECHK.TRANS64 P0, [R6+URZ], R5 ;  /* 0x00000005060085a7 */ /* 0x000e64000800007f */
[----:B-1----:R-:W-:Y:S05]  /*114a0*/  @!P0 BRA `(.L_x_328) ;  /* 0xfffffffc00f08947 */ /* 0x002fea000383ffff */
[----:B------:R-:W-:Y:S05]  /*114b0*/  BRA `(.L_x_359) ;  /* 0xfffffff000c47947 */ /* 0x000fea000383ffff */
.L_x_329:
[----:B0-----:R0:W1:Y:S02]  /*114c0*/  SYNCS.PHASECHK.TRANS64.TRYWAIT P0, [R9+URZ], R4 ;  /* 0x00000004090075a7 */ /* 0x001064000800017f */
[----:B-1----:R-:W-:Y:S05]  /*114d0*/  @!P0 NANOSLEEP.SYNCS 0x989680 ;  /* 0x009896800000895d */ /* 0x002fea0003900000 */
[----:B------:R-:W1:Y:S02]  /*114e0*/  @!P0 SYNCS.PHASECHK.TRANS64 P0, [R9+URZ], R4 ;  /* 0x00000004090085a7 */ /* 0x000e64000800007f */
[----:B-1----:R-:W-:Y:S05]  /*114f0*/  @!P0 BRA `(.L_x_329) ;  /* 0xfffffffc00f08947 */ /* 0x002fea000383ffff */
[----:B------:R-:W-:Y:S05]  /*11500*/  BRA `(.L_x_360) ;  /* 0xfffffff000d47947 */ /* 0x000fea000383ffff */
.L_x_330:
[----:B0-----:R0:W1:Y:S02]  /*11510*/  SYNCS.PHASECHK.TRANS64.TRYWAIT P0, [R6+URZ], R5 ;  /* 0x00000005060075a7 */ /* 0x001064000800017f */
[----:B-1----:R-:W-:Y:S05]  /*11520*/  @!P0 NANOSLEEP.SYNCS 0x989680 ;  /* 0x009896800000895d */ /* 0x002fea0003900000 */
[----:B------:R-:W1:Y:S02]  /*11530*/  @!P0 SYNCS.PHASECHK.TRANS64 P0, [R6+URZ], R5 ;  /* 0x00000005060085a7 */ /* 0x000e64000800007f */
[----:B-1----:R-:W-:Y:S05]  /*11540*/  @!P0 BRA `(.L_x_330) ;  /* 0xfffffffc00f08947 */ /* 0x002fea000383ffff */
[----:B------:R-:W-:Y:S05]  /*11550*/  BRA `(.L_x_361) ;  /* 0xfffffff000e47947 */ /* 0x000fea000383ffff */
.L_x_331:
[----:B0-----:R0:W1:Y:S02]  /*11560*/  SYNCS.PHASECHK.TRANS64.TRYWAIT P0, [R9+URZ], R4 ;  /* 0x00000004090075a7 */ /* 0x001064000800017f */
[----:B-1----:R-:W-:Y:S05]  /*11570*/  @!P0 NANOSLEEP.SYNCS 0x989680 ;  /* 0x009896800000895d */ /* 0x002fea0003900000 */
[----:B------:R-:W1:Y:S02]  /*11580*/  @!P0 SYNCS.PHASECHK.TRANS64 P0, [R9+URZ], R4 ;  /* 0x00000004090085a7 */ /* 0x000e64000800007f */
[----:B-1----:R-:W-:Y:S05]  /*11590*/  @!P0 BRA `(.L_x_331) ;  /* 0xfffffffc00f08947 */ /* 0x002fea000383ffff */
[----:B------:R-:W-:Y:S05]  /*115a0*/  BRA `(.L_x_362) ;  /* 0xfffffff000f47947 */ /* 0x000fea000383ffff */
.L_x_332:
[----:B0-----:R0:W1:Y:S02]  /*115b0*/  SYNCS.PHASECHK.TRANS64.TRYWAIT P0, [R6+URZ], R5 ;  /* 0x00000005060075a7 */ /* 0x001064000800017f */
[----:B-1----:R-:W-:Y:S05]  /*115c0*/  @!P0 NANOSLEEP.SYNCS 0x989680 ;  /* 0x009896800000895d */ /* 0x002fea0003900000 */
[----:B------:R-:W1:Y:S02]  /*115d0*/  @!P0 SYNCS.PHASECHK.TRANS64 P0, [R6+URZ], R5 ;  /* 0x00000005060085a7 */ /* 0x000e64000800007f */
[----:B-1----:R-:W-:Y:S05]  /*115e0*/  @!P0 BRA `(.L_x_332) ;  /* 0xfffffffc00f08947 */ /* 0x002fea000383ffff */
[----:B------:R-:W-:Y:S05]  /*115f0*/  BRA `(.L_x_363) ;  /* 0xfffffff400047947 */ /* 0x000fea000383ffff */
.L_x_333:
[----:B0-----:R0:W1:Y:S02]  /*11600*/  SYNCS.PHASECHK.TRANS64.TRYWAIT P0, [R9+URZ], R4 ;  /* 0x00000004090075a7 */ /* 0x001064000800017f */
[----:B-1----:R-:W-:Y:S05]  /*11610*/  @!P0 NANOSLEEP.SYNCS 0x989680 ;  /* 0x009896800000895d */ /* 0x002fea0003900000 */
[----:B------:R-:W1:Y:S02]  /*11620*/  @!P0 SYNCS.PHASECHK.TRANS64 P0, [R9+URZ], R4 ;  /* 0x00000004090085a7 */ /* 0x000e64000800007f */
[----:B-1----:R-:W-:Y:S05]  /*11630*/  @!P0 BRA `(.L_x_333) ;  /* 0xfffffffc00f08947 */ /* 0x002fea000383ffff */
[----:B------:R-:W-:Y:S05]  /*11640*/  BRA `(.L_x_364) ;  /* 0xfffffff400147947 */ /* 0x000fea000383ffff */
.L_x_334:
[----:B0-----:R0:W1:Y:S02]  /*11650*/  SYNCS.PHASECHK.TRANS64.TRYWAIT P0, [R6+URZ], R5 ;  /* 0x00000005060075a7 */ /* 0x001064000800017f */
[----:B-1----:R-:W-:Y:S05]  /*11660*/  @!P0 NANOSLEEP.SYNCS 0x989680 ;  /* 0x009896800000895d */ /* 0x002fea0003900000 */
[----:B------:R-:W1:Y:S02]  /*11670*/  @!P0 SYNCS.PHASECHK.TRANS64 P0, [R6+URZ], R5 ;  /* 0x00000005060085a7 */ /* 0x000e64000800007f */
[----:B-1----:R-:W-:Y:S05]  /*11680*/  @!P0 BRA `(.L_x_334) ;  /* 0xfffffffc00f08947 */ /* 0x002fea000383ffff */
[----:B------:R-:W-:Y:S05]  /*11690*/  BRA `(.L_x_365) ;  /* 0xfffffff400247947 */ /* 0x000fea000383ffff */
.L_x_335:
[----:B0-----:R0:W1:Y:S02]  /*116a0*/  SYNCS.PHASECHK.TRANS64.TRYWAIT P0, [R9+URZ], R4 ;  /* 0x00000004090075a7 */ /* 0x001064000800017f */
[----:B-1----:R-:W-:Y:S05]  /*116b0*/  @!P0 NANOSLEEP.SYNCS 0x989680 ;  /* 0x009896800000895d */ /* 0x002fea0003900000 */
[----:B------:R-:W1:Y:S02]  /*116c0*/  @!P0 SYNCS.PHASECHK.TRANS64 P0, [R9+URZ], R4 ;  /* 0x00000004090085a7 */ /* 0x000e64000800007f */
[----:B-1----:R-:W-:Y:S05]  /*116d0*/  @!P0 BRA `(.L_x_335) ;  /* 0xfffffffc00f08947 */ /* 0x002fea000383ffff */
[----:B------:R-:W-:Y:S05]  /*116e0*/  BRA `(.L_x_366) ;  /* 0xfffffff400347947 */ /* 0x000fea000383ffff */
.L_x_336:
[----:B0-----:R0:W1:Y:S02]  /*116f0*/  SYNCS.PHASECHK.TRANS64.TRYWAIT P0, [R6+URZ], R5 ;  /* 0x00000005060075a7 */ /* 0x001064000800017f */
[----:B-1----:R-:W-:Y:S05]  /*11700*/  @!P0 NANOSLEEP.SYNCS 0x989680 ;  /* 0x009896800000895d */ /* 0x002fea0003900000 */
[----:B------:R-:W1:Y:S02]  /*11710*/  @!P0 SYNCS.PHASECHK.TRANS64 P0, [R6+URZ], R5 ;  /* 0x00000005060085a7 */ /* 0x000e64000800007f */
[----:B-1----:R-:W-:Y:S05]  /*11720*/  @!P0 BRA `(.L_x_336) ;  /* 0xfffffffc00f08947 */ /* 0x002fea000383ffff */
[----:B------:R-:W-:Y:S05]  /*11730*/  BRA `(.L_x_367) ;  /* 0xfffffff400447947 */ /* 0x000fea000383ffff */
.L_x_337:
[----:B0-----:R0:W1:Y:S02]  /*11740*/  SYNCS.PHASECHK.TRANS64.TRYWAIT P0, [R9+URZ], R4 ;  /* 0x00000004090075a7 */ /* 0x001064000800017f */
[----:B-1----:R-:W-:Y:S05]  /*11750*/  @!P0 NANOSLEEP.SYNCS 0x989680 ;  /* 0x009896800000895d */ /* 0x002fea0003900000 */
[----:B------:R-:W1:Y:S02]  /*11760*/  @!P0 SYNCS.PHASECHK.TRANS64 P0, [R9+URZ], R4 ;  /* 0x00000004090085a7 */ /* 0x000e64000800007f */
[----:B-1----:R-:W-:Y:S05]  /*11770*/  @!P0 BRA `(.L_x_337) ;  /* 0xfffffffc00f08947 */ /* 0x002fea000383ffff */
[----:B------:R-:W-:Y:S05]  /*11780*/  BRA `(.L_x_368) ;  /* 0xfffffff400547947 */ /* 0x000fea000383ffff */
.L_x_338:
[----:B0-----:R0:W1:Y:S02]  /*11790*/  SYNCS.PHASECHK.TRANS64.TRYWAIT P0, [R6+URZ], R5 ;  /* 0x00000005060075a7 */ /* 0x001064000800017f */
[----:B-1----:R-:W-:Y:S05]  /*117a0*/  @!P0 NANOSLEEP.SYNCS 0x989680 ;  /* 0x009896800000895d */ /* 0x002fea0003900000 */
[----:B------:R-:W1:Y:S02]  /*117b0*/  @!P0 SYNCS.PHASECHK.TRANS64 P0, [R6+URZ], R5 ;  /* 0x00000005060085a7 */ /* 0x000e64000800007f */
[----:B-1----:R-:W-:Y:S05]  /*117c0*/  @!P0 BRA `(.L_x_338) ;  /* 0xfffffffc00f08947 */ /* 0x002fea000383ffff */
[----:B------:R-:W-:Y:S05]  /*117d0*/  BRA `(.L_x_369) ;  /* 0xfffffff400647947 */ /* 0x000fea000383ffff */
.L_x_339:
[----:B0-----:R0:W1:Y:S02]  /*117e0*/  SYNCS.PHASECHK.TRANS64.TRYWAIT P0, [R9+URZ], R4 ;  /* 0x00000004090075a7 */ /* 0x001064000800017f */
[----:B-1----:R-:W-:Y:S05]  /*117f0*/  @!P0 NANOSLEEP.SYNCS 0x989680 ;  /* 0x009896800000895d */ /* 0x002fea0003900000 */
[----:B------:R-:W1:Y:S02]  /*11800*/  @!P0 SYNCS.PHASECHK.TRANS64 P0, [R9+URZ], R4 ;  /* 0x00000004090085a7 */ /* 0x000e64000800007f */
[----:B-1----:R-:W-:Y:S05]  /*11810*/  @!P0 BRA `(.L_x_339) ;  /* 0xfffffffc00f08947 */ /* 0x002fea000383ffff */
[----:B------:R-:W-:Y:S05]  /*11820*/  BRA `(.L_x_370) ;  /* 0xfffffff400747947 */ /* 0x000fea000383ffff */
.L_x_340:
[----:B-1----:R1:W2:Y:S02]  /*11830*/  SYNCS.PHASECHK.TRANS64.TRYWAIT P0, [R6+URZ], R5 ;  /* 0x00000005060075a7 */ /* 0x0022a4000800017f */
[----:B--2---:R-:W-:Y:S05]  /*11840*/  @!P0 NANOSLEEP.SYNCS 0x989680 ;  /* 0x009896800000895d */ /* 0x004fea0003900000 */
[----:B------:R-:W2:Y:S02]  /*11850*/  @!P0 SYNCS.PHASECHK.TRANS64 P0, [R6+URZ], R5 ;  /* 0x00000005060085a7 */ /* 0x000ea4000800007f */
[----:B--2---:R-:W-:Y:S05]  /*11860*/  @!P0 BRA `(.L_x_340) ;  /* 0xfffffffc00f08947 */ /* 0x004fea000383ffff */
[----:B------:R-:W-:Y:S05]  /*11870*/  BRA `(.L_x_371) ;  /* 0xfffffff4007c7947 */ /* 0x000fea000383ffff */
.L_x_372:
[----:B------:R-:W-:-:S00]  /*11880*/  BRA `(.L_x_372) ;  /* 0xfffffffc00fc7947 */ /* 0x000fc0000383ffff */
[----:B------:R-:W-:-:S00]  /*11890*/  NOP ;  /* 0x0000000000007918 */ /* 0x000fc00000000000 */
        /* <DEDUP_REMOVED lines=14> */
.L_x_373:


//--------------------- .nv.shared._ZN7cutlass13device_kernelINS_4gemm6kernel13GemmUniversalIN4cute5tupleIJiiiiEEENS1_10collective13CollectiveMmaINS1_37MainloopSm90TmaGmmaWarpSpecializedFP8ILi22ENS5_IJNS4_1CILi2EEESB_NSA_ILi1EEEEEENS1_32KernelTmaWarpSpecializedPingpongEEENS5_IJNSA_ILi64EEENSA_ILi256EEENSA_ILi32EEEEEENS_12float_e5m2_tENS5_IJlSC_lEEESK_SL_NS4_8TiledMMAINS4_8MMA_AtomIJNS4_4SM904GMMA31MMA_64x256x32_F32E5M2E5M2_SS_TNILNSP_7ScaleInE1ELSR_1EEEEEENS4_6LayoutINS5_IJSC_SC_SC_EEENS5_IJNSA_ILi0EEESW_SW_EEEEENS5_IJNS4_10UnderscoreESZ_SZ_EEEEENS4_23SM90_TMA_LOAD_MULTICASTENS4_14ComposedLayoutINS4_7SwizzleILi1ELi4ELi3EEENS4_18smem_ptr_flag_bitsILi8EEENSU_INS5_IJNSA_ILi8EEESI_EEENS5_IJSI_SC_EEEEEEEvNS4_8identityES12_S1C_vS1D_EENS_8epilogue10collective6detail29Sm90TmaWarpSpecializedAdapterINS1G_15DefaultEpilogueISK_SL_SL_NS1F_6thread17LinearCombinationISK_Li1EffLNS1K_9ScaleType4KindE0ELNS_15FloatRoundStyleE2ESK_EENS1_15EpilogueDefaultEEEEEvvEEEEvNT_6ParamsE --------------------------
	.section	.nv.shared._ZN7cutlass13device_kernelINS_4gemm6kernel13GemmUniversalIN4cute5tupleIJiiiiEEENS1_10collective13CollectiveMmaINS1_37MainloopSm90TmaGmmaWarpSpecializedFP8ILi22ENS5_IJNS4_1CILi2EEESB_NSA_ILi1EEEEEENS1_32KernelTmaWarpSpecializedPingpongEEENS5_IJNSA_ILi64EEENSA_ILi256EEENSA_ILi32EEEEEENS_12float_e5m2_tENS5_IJlSC_lEEESK_SL_NS4_8TiledMMAINS4_8MMA_AtomIJNS4_4SM904GMMA31MMA_64x256x32_F32E5M2E5M2_SS_TNILNSP_7ScaleInE1ELSR_1EEEEEENS4_6LayoutINS5_IJSC_SC_SC_EEENS5_IJNSA_ILi0EEESW_SW_EEEEENS5_IJNS4_10UnderscoreESZ_SZ_EEEEENS4_23SM90_TMA_LOAD_MULTICASTENS4_14ComposedLayoutINS4_7SwizzleILi1ELi4ELi3EEENS4_18smem_ptr_flag_bitsILi8EEENSU_INS5_IJNSA_ILi8EEESI_EEENS5_IJSI_SC_EEEEEEEvNS4_8identityES12_S1C_vS1D_EENS_8epilogue10collective6detail29Sm90TmaWarpSpecializedAdapterINS1G_15DefaultEpilogueISK_SL_SL_NS1F_6thread17LinearCombinationISK_Li1EffLNS1K_9ScaleType4KindE0ELNS_15FloatRoundStyleE2ESK_EENS1_15EpilogueDefaultEEEEEvvEEEEvNT_6ParamsE,"aw",@nobits
	.sectionflags	@""
	.align	16
	.zero		1024


//--------------------- .nv.shared.reserved.0     --------------------------
	.section	.nv.shared.reserved.0,"aw",@nobits
	.weak		__nv_reservedSMEM_offset_0_alias
	.size		__nv_reservedSMEM_offset_0_alias, 0, 0
	.other		__nv_reservedSMEM_offset_0_alias,@"STO_CUDA_RESERVED_SHARED STV_DEFAULT"
__nv_reservedSMEM_offset_0_alias:
	.zero		0


//--------------------- .nv.global                --------------------------
	.section	.nv.global,"aw",@nobits
.nv.global:
	.type		_ZN40_INTERNAL_381fd309_4_k_cu_7feda898_218764cute1_E,@object
	.size		_ZN40_INTERNAL_381fd309_4_k_cu_7feda898_218764cute1_E,(_ZN40_INTERNAL_381fd309_4_k_cu_7feda898_218764cuda3std3__45__cpo6cbeginE - _ZN40_INTERNAL_381fd309_4_k_cu_7feda898_218764cute1_E)
_ZN40_INTERNAL_381fd309_4_k_cu_7feda898_218764cute1_E:
	.zero		1
	.type		_ZN40_INTERNAL_381fd309_4_k_cu_7feda898_218764cuda3std3__45__cpo6cbeginE,@object
	.size		_ZN40_INTERNAL_381fd309_4_k_cu_7feda898_218764cuda3std3__45__cpo6cbeginE,(_ZN40_INTERNAL_381fd309_4_k_cu_7feda898_218764cuda3std3__48in_placeE - _ZN40_INTERNAL_381fd309_4_k_cu_7feda898_218764cuda3std3__45__cpo6cbeginE)
_ZN40_INTERNAL_381fd309_4_k_cu_7feda898_218764cuda3std3__45__cpo6cbeginE:
	.zero		1
	.type		_ZN40_INTERNAL_381fd309_4_k_cu_7feda898_218764cuda3std3__48in_placeE,@object
	.size		_ZN40_INTERNAL_381fd309_4_k_cu_7feda898_218764cuda3std3__48in_placeE,(_ZN40_INTERNAL_381fd309_4_k_cu_7feda898_218764cuda3std6ranges3__45__cpo9iter_moveE - _ZN40_INTERNAL_381fd309_4_k_cu_7feda898_218764cuda3std3__48in_placeE)
_ZN40_INTERNAL_381fd309_4_k_cu_7feda898_218764cuda3std3__48in_placeE:
	.zero		1
	.type		_ZN40_INTERNAL_381fd309_4_k_cu_7feda898_218764cuda3std6ranges3__45__cpo9iter_moveE,@object
	.size		_ZN40_INTERNAL_381fd309_4_k_cu_7feda898_218764cuda3std6ranges3__45__cpo9iter_moveE,(_ZN40_INTERNAL_381fd309_4_k_cu_7feda898_218764cuda3std3__45__cpo5beginE - _ZN40_INTERNAL_381fd309_4_k_cu_7feda898_218764cuda3std6ranges3__45__cpo9iter_moveE)
_ZN40_INTERNAL_381fd309_4_k_cu_7feda898_218764cuda3std6ranges3__45__cpo9iter_moveE:
	.zero		1
	.type		_ZN40_INTERNAL_381fd309_4_k_cu_7feda898_218764cuda3std3__45__cpo5beginE,@object
	.size		_ZN40_INTERNAL_381fd309_4_k_cu_7feda898_218764cuda3std3__45__cpo5beginE,(_ZN40_INTERNAL_381fd309_4_k_cu_7feda898_218764cuda3std3__442_GLOBAL__N__381fd309_4_k_cu_7feda898_218766ignoreE - _ZN40_INTERNAL_381fd309_4_k_cu_7feda898_218764cuda3std3__45__cpo5beginE)
_ZN40_INTERNAL_381fd309_4_k_cu_7feda898_218764cuda3std3__45__cpo5beginE:
	.zero		1
	.type		_ZN40_INTERNAL_381fd309_4_k_cu_7feda898_218764cuda3std3__442_GLOBAL__N__381fd309_4_k_cu_7feda898_218766ignoreE,@object
	.size		_ZN40_INTERNAL_381fd309_4_k_cu_7feda898_218764cuda3std3__442_GLOBAL__N__381fd309_4_k_cu_7feda898_218766ignoreE,(_ZN40_INTERNAL_381fd309_4_k_cu_7feda898_218764cute7productE - _ZN40_INTERNAL_381fd309_4_k_cu_7feda898_218764cuda3std3__442_GLOBAL__N__381fd309_4_k_cu_7feda898_218766ignoreE)
_ZN40_INTERNAL_381fd309_4_k_cu_7feda898_218764cuda3std3__442_GLOBAL__N__381fd309_4_k_cu_7feda898_218766ignoreE:
	.zero		1
	.type		_ZN40_INTERNAL_381fd309_4_k_cu_7feda898_218764cute7productE,@object
	.size		_ZN40_INTERNAL_381fd309_4_k_cu_7feda898_218764cute7productE,(_ZN40_INTERNAL_381fd309_4_k_cu_7feda898_218764cuda3std3__45__cpo3endE - _ZN40_INTERNAL_381fd309_4_k_cu_7feda898_218764cute7productE)
_ZN40_INTERNAL_381fd309_4_k_cu_7feda898_218764cute7productE:
	.zero		1
	.type		_ZN40_INTERNAL_381fd309_4_k_cu_7feda898_218764cuda3std3__45__cpo3endE,@object
	.size		_ZN40_INTERNAL_381fd309_4_k_cu_7feda898_218764cuda3std3__45__cpo3endE,(_ZN40_INTERNAL_381fd309_4_k_cu_7feda898_218764cuda3std3__419piecewise_constructE - _ZN40_INTERNAL_381fd309_4_k_cu_7feda898_218764cuda3std3__45__cpo3endE)
_ZN40_INTERNAL_381fd309_4_k_cu_7feda898_218764cuda3std3__45__cpo3endE:
	.zero		1
	.type		_ZN40_INTERNAL_381fd309_4_k_cu_7feda898_218764cuda3std3__419piecewise_constructE,@object
	.size		_ZN40_INTERNAL_381fd309_4_k_cu_7feda898_218764cuda3std3__419piecewise_constructE,(_ZN40_INTERNAL_381fd309_4_k_cu_7feda898_218764cuda3std3__45__cpo4cendE - _ZN40_INTERNAL_381fd309_4_k_cu_7feda898_218764cuda3std3__419piecewise_constructE)
_ZN40_INTERNAL_381fd309_4_k_cu_7feda898_218764cuda3std3__419piecewise_constructE:
	.zero		1
	.type		_ZN40_INTERNAL_381fd309_4_k_cu_7feda898_218764cuda3std3__45__cpo4cendE,@object
	.size		_ZN40_INTERNAL_381fd309_4_k_cu_7feda898_218764cuda3std3__45__cpo4cendE,(_ZN40_INTERNAL_381fd309_4_k_cu_7feda898_218764cuda3std6ranges3__45__cpo4swapE - _ZN40_INTERNAL_381fd309_4_k_cu_7feda898_218764cuda3std3__45__cpo4cendE)
_ZN40_INTERNAL_381fd309_4_k_cu_7feda898_218764cuda3std3__45__cpo4cendE:
	.zero		1
	.type		_ZN40_INTERNAL_381fd309_4_k_cu_7feda898_218764cuda3std6ranges3__45__cpo4swapE,@object
	.size		_ZN40_INTERNAL_381fd309_4_k_cu_7feda898_218764cuda3std6ranges3__45__cpo4swapE,(.L_7 - _ZN40_INTERNAL_381fd309_4_k_cu_7feda898_218764cuda3std6ranges3__45__cpo4swapE)
_ZN40_INTERNAL_381fd309_4_k_cu_7feda898_218764cuda3std6ranges3__45__cpo4swapE:
	.zero		1
.L_7:


//--------------------- .nv.constant0._ZN7cutlass13device_kernelINS_4gemm6kernel13GemmUniversalIN4cute5tupleIJiiiiEEENS1_10collective13CollectiveMmaINS1_37MainloopSm90TmaGmmaWarpSpecializedFP8ILi22ENS5_IJNS4_1CILi2EEESB_NSA_ILi1EEEEEENS1_32KernelTmaWarpSpecializedPingpongEEENS5_IJNSA_ILi64EEENSA_ILi256EEENSA_ILi32EEEEEENS_12float_e5m2_tENS5_IJlSC_lEEESK_SL_NS4_8TiledMMAINS4_8MMA_AtomIJNS4_4SM904GMMA31MMA_64x256x32_F32E5M2E5M2_SS_TNILNSP_7ScaleInE1ELSR_1EEEEEENS4_6LayoutINS5_IJSC_SC_SC_EEENS5_IJNSA_ILi0EEESW_SW_EEEEENS5_IJNS4_10UnderscoreESZ_SZ_EEEEENS4_23SM90_TMA_LOAD_MULTICASTENS4_14ComposedLayoutINS4_7SwizzleILi1ELi4ELi3EEENS4_18smem_ptr_flag_bitsILi8EEENSU_INS5_IJNSA_ILi8EEESI_EEENS5_IJSI_SC_EEEEEEEvNS4_8identityES12_S1C_vS1D_EENS_8epilogue10collective6detail29Sm90TmaWarpSpecializedAdapterINS1G_15DefaultEpilogueISK_SL_SL_NS1F_6thread17LinearCombinationISK_Li1EffLNS1K_9ScaleType4KindE0ELNS_15FloatRoundStyleE2ESK_EENS1_15EpilogueDefaultEEEEEvvEEEEvNT_6ParamsE --------------------------
	.section	.nv.constant0._ZN7cutlass13device_kernelINS_4gemm6kernel13GemmUniversalIN4cute5tupleIJiiiiEEENS1_10collective13CollectiveMmaINS1_37MainloopSm90TmaGmmaWarpSpecializedFP8ILi22ENS5_IJNS4_1CILi2EEESB_NSA_ILi1EEEEEENS1_32KernelTmaWarpSpecializedPingpongEEENS5_IJNSA_ILi64EEENSA_ILi256EEENSA_ILi32EEEEEENS_12float_e5m2_tENS5_IJlSC_lEEESK_SL_NS4_8TiledMMAINS4_8MMA_AtomIJNS4_4SM904GMMA31MMA_64x256x32_F32E5M2E5M2_SS_TNILNSP_7ScaleInE1ELSR_1EEEEEENS4_6LayoutINS5_IJSC_SC_SC_EEENS5_IJNSA_ILi0EEESW_SW_EEEEENS5_IJNS4_10UnderscoreESZ_SZ_EEEEENS4_23SM90_TMA_LOAD_MULTICASTENS4_14ComposedLayoutINS4_7SwizzleILi1ELi4ELi3EEENS4_18smem_ptr_flag_bitsILi8EEENSU_INS5_IJNSA_ILi8EEESI_EEENS5_IJSI_SC_EEEEEEEvNS4_8identityES12_S1C_vS1D_EENS_8epilogue10collective6detail29Sm90TmaWarpSpecializedAdapterINS1G_15DefaultEpilogueISK_SL_SL_NS1F_6thread17LinearCombinationISK_Li1EffLNS1K_9ScaleType4KindE0ELNS_15FloatRoundStyleE2ESK_EENS1_15EpilogueDefaultEEEEEvvEEEEvNT_6ParamsE,"a",@progbits
	.sectionflags	@""
	.align	4
.nv.constant0._ZN7cutlass13device_kernelINS_4gemm6kernel13GemmUniversalIN4cute5tupleIJiiiiEEENS1_10collective13CollectiveMmaINS1_37MainloopSm90TmaGmmaWarpSpecializedFP8ILi22ENS5_IJNS4_1CILi2EEESB_NSA_ILi1EEEEEENS1_32KernelTmaWarpSpecializedPingpongEEENS5_IJNSA_ILi64EEENSA_ILi256EEENSA_ILi32EEEEEENS_12float_e5m2_tENS5_IJlSC_lEEESK_SL_NS4_8TiledMMAINS4_8MMA_AtomIJNS4_4SM904GMMA31MMA_64x256x32_F32E5M2E5M2_SS_TNILNSP_7ScaleInE1ELSR_1EEEEEENS4_6LayoutINS5_IJSC_SC_SC_EEENS5_IJNSA_ILi0EEESW_SW_EEEEENS5_IJNS4_10UnderscoreESZ_SZ_EEEEENS4_23SM90_TMA_LOAD_MULTICASTENS4_14ComposedLayoutINS4_7SwizzleILi1ELi4ELi3EEENS4_18smem_ptr_flag_bitsILi8EEENSU_INS5_IJNSA_ILi8EEESI_EEENS5_IJSI_SC_EEEEEEEvNS4_8identityES12_S1C_vS1D_EENS_8epilogue10collective6detail29Sm90TmaWarpSpecializedAdapterINS1G_15DefaultEpilogueISK_SL_SL_NS1F_6thread17LinearCombinationISK_Li1EffLNS1K_9ScaleType4KindE0ELNS_15FloatRoundStyleE2ESK_EENS1_15EpilogueDefaultEEEEEvvEEEEvNT_6ParamsE:
	.zero		1664


//--------------------- SYMBOLS --------------------------

	.type		.nv.reservedSmem.offset0,@object
	.size		.nv.reservedSmem.offset0,0x4
